//
// Generated by NVIDIA NVVM Compiler
//
// Compiler Build ID: CL-36424714
// Cuda compilation tools, release 13.0, V13.0.88
// Based on NVVM 20.0.0
//

.version 9.0
.target sm_100
.address_size 64

	// .globl	_Z28sfu_and_normal_sine_functionPdS_
.func  (.param .align 16 .b8 func_retval0[16]) __internal_trig_reduction_slowpathd
(
	.param .b64 __internal_trig_reduction_slowpathd_param_0
)
;
.global .align 8 .b8 __cudart_i2opi_d[144] = {8, 93, 141, 31, 177, 95, 251, 107, 234, 146, 82, 138, 247, 57, 7, 61, 123, 241, 229, 235, 199, 186, 39, 117, 45, 234, 95, 158, 102, 63, 70, 79, 183, 9, 203, 39, 207, 126, 54, 109, 31, 109, 10, 90, 139, 17, 47, 239, 15, 152, 5, 222, 255, 151, 248, 31, 59, 40, 249, 189, 139, 95, 132, 156, 244, 57, 83, 131, 57, 214, 145, 57, 65, 126, 95, 180, 38, 112, 156, 233, 132, 68, 187, 46, 245, 53, 130, 232, 62, 167, 41, 177, 28, 235, 29, 254, 28, 146, 209, 9, 234, 46, 73, 6, 224, 210, 77, 66, 58, 110, 36, 183, 97, 197, 187, 222, 171, 99, 81, 254, 65, 144, 67, 60, 153, 149, 98, 219, 192, 221, 52, 245, 209, 87, 39, 252, 41, 21, 68, 78, 110, 131, 249, 162};
.global .align 16 .b8 __cudart_sin_cos_coeffs[128] = {70, 210, 176, 44, 241, 229, 90, 190, 146, 227, 172, 105, 227, 29, 199, 62, 161, 98, 219, 25, 160, 1, 42, 191, 24, 8, 17, 17, 17, 17, 129, 63, 84, 85, 85, 85, 85, 85, 197, 191, 0, 0, 0, 0, 0, 0, 0, 0, 0, 0, 0, 0, 0, 0, 0, 0, 100, 129, 253, 32, 131, 255, 168, 189, 40, 133, 239, 193, 167, 238, 33, 62, 217, 230, 6, 142, 79, 126, 146, 190, 233, 188, 221, 25, 160, 1, 250, 62, 71, 93, 193, 22, 108, 193, 86, 191, 81, 85, 85, 85, 85, 85, 165, 63, 0, 0, 0, 0, 0, 0, 224, 191, 0, 0, 0, 0, 0, 0, 240, 63};

.visible .entry _Z28sfu_and_normal_sine_functionPdS_(
	.param .u64 .ptr .align 1 _Z28sfu_and_normal_sine_functionPdS__param_0,
	.param .u64 .ptr .align 1 _Z28sfu_and_normal_sine_functionPdS__param_1
)
{
	.reg .pred 	%p<10>;
	.reg .b32 	%r<23>;
	.reg .b32 	%f<5>;
	.reg .b64 	%rd<21>;
	.reg .b64 	%fd<76>;

	ld.param.u64 	%rd7, [_Z28sfu_and_normal_sine_functionPdS__param_0];
	ld.param.u64 	%rd8, [_Z28sfu_and_normal_sine_functionPdS__param_1];
	cvta.to.global.u64 	%rd9, %rd8;
	cvta.to.global.u64 	%rd10, %rd7;
	add.s64 	%rd20, %rd9, 8;
	add.s64 	%rd19, %rd10, 8;
	mov.f64 	%fd73, 0d0000000000000000;
	mov.b32 	%r20, 0;
	mov.u64 	%rd13, __cudart_sin_cos_coeffs;
$L__BB0_1:
	div.rn.f64 	%fd17, %fd73, 0d4066800000000000;
	mul.f64 	%fd2, %fd17, 0d400921FB54442D18;
	cvt.rn.f32.f64 	%f1, %fd2;
	sin.approx.f32 	%f2, %f1;
	cvt.f64.f32 	%fd18, %f2;
	st.global.f64 	[%rd19+-8], %fd18;
	abs.f64 	%fd3, %fd2;
	setp.neu.f64 	%p1, %fd3, 0d7FF0000000000000;
	@%p1 bra 	$L__BB0_3;
	mov.f64 	%fd24, 0d0000000000000000;
	mul.rn.f64 	%fd74, %fd2, %fd24;
	mov.b32 	%r21, 0;
	bra.uni 	$L__BB0_5;
$L__BB0_3:
	mul.f64 	%fd19, %fd2, 0d3FE45F306DC9C883;
	cvt.rni.s32.f64 	%r21, %fd19;
	cvt.rn.f64.s32 	%fd20, %r21;
	fma.rn.f64 	%fd21, %fd20, 0dBFF921FB54442D18, %fd2;
	fma.rn.f64 	%fd22, %fd20, 0dBC91A62633145C00, %fd21;
	fma.rn.f64 	%fd74, %fd20, 0dB97B839A252049C0, %fd22;
	setp.ltu.f64 	%p2, %fd3, 0d41E0000000000000;
	@%p2 bra 	$L__BB0_5;
	{ // callseq 0, 0
	.param .b64 param0;
	st.param.f64 	[param0], %fd2;
	.param .align 16 .b8 retval0[16];
	call.uni (retval0), 
	__internal_trig_reduction_slowpathd, 
	(
	param0
	);
	ld.param.f64 	%fd74, [retval0];
	ld.param.b32 	%r21, [retval0+8];
	} // callseq 0
$L__BB0_5:
	shl.b32 	%r12, %r21, 6;
	cvt.u64.u32 	%rd11, %r12;
	and.b64  	%rd12, %rd11, 64;
	add.s64 	%rd14, %rd13, %rd12;
	mul.rn.f64 	%fd25, %fd74, %fd74;
	and.b32  	%r13, %r21, 1;
	setp.eq.b32 	%p3, %r13, 1;
	selp.f64 	%fd26, 0dBDA8FF8320FD8164, 0d3DE5DB65F9785EBA, %p3;
	ld.global.nc.v2.f64 	{%fd27, %fd28}, [%rd14];
	fma.rn.f64 	%fd29, %fd26, %fd25, %fd27;
	fma.rn.f64 	%fd30, %fd29, %fd25, %fd28;
	ld.global.nc.v2.f64 	{%fd31, %fd32}, [%rd14+16];
	fma.rn.f64 	%fd33, %fd30, %fd25, %fd31;
	fma.rn.f64 	%fd34, %fd33, %fd25, %fd32;
	ld.global.nc.v2.f64 	{%fd35, %fd36}, [%rd14+32];
	fma.rn.f64 	%fd37, %fd34, %fd25, %fd35;
	fma.rn.f64 	%fd38, %fd37, %fd25, %fd36;
	fma.rn.f64 	%fd39, %fd38, %fd74, %fd74;
	fma.rn.f64 	%fd40, %fd38, %fd25, 0d3FF0000000000000;
	selp.f64 	%fd41, %fd40, %fd39, %p3;
	and.b32  	%r14, %r21, 2;
	setp.eq.s32 	%p4, %r14, 0;
	mov.f64 	%fd42, 0d0000000000000000;
	sub.f64 	%fd43, %fd42, %fd41;
	selp.f64 	%fd44, %fd41, %fd43, %p4;
	st.global.f64 	[%rd20+-8], %fd44;
	add.f64 	%fd8, %fd73, 0d3FB999999999999A;
	setp.eq.s32 	%p5, %r20, 3600;
	@%p5 bra 	$L__BB0_11;
	div.rn.f64 	%fd45, %fd8, 0d4066800000000000;
	mul.f64 	%fd9, %fd45, 0d400921FB54442D18;
	cvt.rn.f32.f64 	%f3, %fd9;
	sin.approx.f32 	%f4, %f3;
	cvt.f64.f32 	%fd46, %f4;
	st.global.f64 	[%rd19], %fd46;
	abs.f64 	%fd10, %fd9;
	setp.eq.f64 	%p6, %fd10, 0d7FF0000000000000;
	@%p6 bra 	$L__BB0_9;
	mul.f64 	%fd47, %fd9, 0d3FE45F306DC9C883;
	cvt.rni.s32.f64 	%r22, %fd47;
	cvt.rn.f64.s32 	%fd48, %r22;
	fma.rn.f64 	%fd49, %fd48, 0dBFF921FB54442D18, %fd9;
	fma.rn.f64 	%fd50, %fd48, 0dBC91A62633145C00, %fd49;
	fma.rn.f64 	%fd75, %fd48, 0dB97B839A252049C0, %fd50;
	setp.ltu.f64 	%p7, %fd10, 0d41E0000000000000;
	@%p7 bra 	$L__BB0_10;
	{ // callseq 1, 0
	.param .b64 param0;
	st.param.f64 	[param0], %fd9;
	.param .align 16 .b8 retval0[16];
	call.uni (retval0), 
	__internal_trig_reduction_slowpathd, 
	(
	param0
	);
	ld.param.f64 	%fd75, [retval0];
	ld.param.b32 	%r22, [retval0+8];
	} // callseq 1
	bra.uni 	$L__BB0_10;
$L__BB0_9:
	mov.f64 	%fd52, 0d0000000000000000;
	mul.rn.f64 	%fd75, %fd9, %fd52;
	mov.b32 	%r22, 0;
$L__BB0_10:
	shl.b32 	%r17, %r22, 6;
	cvt.u64.u32 	%rd15, %r17;
	and.b64  	%rd16, %rd15, 64;
	add.s64 	%rd18, %rd13, %rd16;
	mul.rn.f64 	%fd53, %fd75, %fd75;
	and.b32  	%r18, %r22, 1;
	setp.eq.b32 	%p8, %r18, 1;
	selp.f64 	%fd54, 0dBDA8FF8320FD8164, 0d3DE5DB65F9785EBA, %p8;
	ld.global.nc.v2.f64 	{%fd55, %fd56}, [%rd18];
	fma.rn.f64 	%fd57, %fd54, %fd53, %fd55;
	fma.rn.f64 	%fd58, %fd57, %fd53, %fd56;
	ld.global.nc.v2.f64 	{%fd59, %fd60}, [%rd18+16];
	fma.rn.f64 	%fd61, %fd58, %fd53, %fd59;
	fma.rn.f64 	%fd62, %fd61, %fd53, %fd60;
	ld.global.nc.v2.f64 	{%fd63, %fd64}, [%rd18+32];
	fma.rn.f64 	%fd65, %fd62, %fd53, %fd63;
	fma.rn.f64 	%fd66, %fd65, %fd53, %fd64;
	fma.rn.f64 	%fd67, %fd66, %fd75, %fd75;
	fma.rn.f64 	%fd68, %fd66, %fd53, 0d3FF0000000000000;
	selp.f64 	%fd69, %fd68, %fd67, %p8;
	and.b32  	%r19, %r22, 2;
	setp.eq.s32 	%p9, %r19, 0;
	mov.f64 	%fd70, 0d0000000000000000;
	sub.f64 	%fd71, %fd70, %fd69;
	selp.f64 	%fd72, %fd69, %fd71, %p9;
	st.global.f64 	[%rd20], %fd72;
	add.f64 	%fd73, %fd8, 0d3FB999999999999A;
	add.s32 	%r20, %r20, 2;
	add.s64 	%rd20, %rd20, 16;
	add.s64 	%rd19, %rd19, 16;
	bra.uni 	$L__BB0_1;
$L__BB0_11:
	ret;

}
.func  (.param .align 16 .b8 func_retval0[16]) __internal_trig_reduction_slowpathd(
	.param .b64 __internal_trig_reduction_slowpathd_param_0
)
{
	.local .align 8 .b8 	__local_depot1[40];
	.reg .b64 	%SP;
	.reg .b64 	%SPL;
	.reg .pred 	%p<10>;
	.reg .b32 	%r<47>;
	.reg .b64 	%rd<74>;
	.reg .b64 	%fd<5>;

	mov.u64 	%SPL, __local_depot1;
	ld.param.f64 	%fd4, [__internal_trig_reduction_slowpathd_param_0];
	add.u64 	%rd1, %SPL, 0;
	{
	.reg .b32 %temp; 
	mov.b64 	{%temp, %r1}, %fd4;
	}
	shr.u32 	%r2, %r1, 20;
	and.b32  	%r3, %r2, 2047;
	setp.eq.s32 	%p1, %r3, 2047;
	mov.b32 	%r46, 0;
	@%p1 bra 	$L__BB1_9;
	add.s32 	%r20, %r3, -1024;
	mov.b64 	%rd20, %fd4;
	shl.b64 	%rd2, %rd20, 11;
	shr.u32 	%r4, %r20, 6;
	sub.s32 	%r45, 15, %r4;
	sub.s32 	%r21, 19, %r4;
	setp.lt.u32 	%p2, %r20, 128;
	selp.b32 	%r6, 18, %r21, %p2;
	setp.ge.s32 	%p3, %r45, %r6;
	mov.b64 	%rd70, 0;
	@%p3 bra 	$L__BB1_4;
	add.s32 	%r23, %r6, %r4;
	neg.s32 	%r43, %r23;
	or.b64  	%rd3, %rd2, -9223372036854775808;
	mov.b64 	%rd70, 0;
	mov.b32 	%r42, 0;
	mov.u64 	%rd25, __cudart_i2opi_d;
	mov.u32 	%r44, %r45;
$L__BB1_3:
	.pragma "nounroll";
	mul.wide.s32 	%rd22, %r42, 8;
	add.s64 	%rd23, %rd1, %rd22;
	mul.wide.s32 	%rd24, %r44, 8;
	add.s64 	%rd26, %rd25, %rd24;
	ld.global.nc.u64 	%rd27, [%rd26];
	{
	.reg .u32 %r0, %r1, %r2, %r3, %alo, %ahi, %blo, %bhi, %clo, %chi;
	mov.b64 	{%alo,%ahi}, %rd27;
	mov.b64 	{%blo,%bhi}, %rd3;
	mov.b64 	{%clo,%chi}, %rd70;
	mad.lo.cc.u32 	%r0, %alo, %blo, %clo;
	madc.hi.cc.u32 	%r1, %alo, %blo, %chi;
	madc.hi.u32 	%r2, %alo, %bhi, 0;
	mad.lo.cc.u32 	%r1, %alo, %bhi, %r1;
	madc.hi.cc.u32 	%r2, %ahi, %blo, %r2;
	madc.hi.u32 	%r3, %ahi, %bhi, 0;
	mad.lo.cc.u32 	%r1, %ahi, %blo, %r1;
	madc.lo.cc.u32 	%r2, %ahi, %bhi, %r2;
	addc.u32 	%r3, %r3, 0;
	mov.b64 	%rd28, {%r0,%r1};
	mov.b64 	%rd70, {%r2,%r3};
	}
	st.local.u64 	[%rd23], %rd28;
	add.s32 	%r44, %r44, 1;
	add.s32 	%r43, %r43, 1;
	add.s32 	%r42, %r42, 1;
	setp.ne.s32 	%p4, %r43, -15;
	mov.u32 	%r45, %r6;
	@%p4 bra 	$L__BB1_3;
$L__BB1_4:
	cvt.s64.s32 	%rd29, %r45;
	cvt.u64.u32 	%rd30, %r4;
	add.s64 	%rd31, %rd30, %rd29;
	shl.b64 	%rd32, %rd31, 3;
	add.s64 	%rd33, %rd1, %rd32;
	st.local.u64 	[%rd33+-120], %rd70;
	and.b32  	%r15, %r2, 63;
	ld.local.u64 	%rd72, [%rd1+16];
	ld.local.u64 	%rd71, [%rd1+24];
	setp.eq.s32 	%p5, %r15, 0;
	@%p5 bra 	$L__BB1_6;
	shl.b64 	%rd34, %rd71, %r15;
	shr.u64 	%rd35, %rd72, 1;
	xor.b32  	%r24, %r15, 63;
	shr.u64 	%rd36, %rd35, %r24;
	or.b64  	%rd71, %rd34, %rd36;
	ld.local.u64 	%rd37, [%rd1+8];
	shl.b64 	%rd38, %rd72, %r15;
	shr.u64 	%rd39, %rd37, 1;
	shr.u64 	%rd40, %rd39, %r24;
	or.b64  	%rd72, %rd38, %rd40;
$L__BB1_6:
	and.b32  	%r25, %r1, -2147483648;
	shr.u64 	%rd41, %rd71, 62;
	cvt.u32.u64 	%r26, %rd41;
	mov.b64 	{%r27, %r28}, %rd71;
	mov.b64 	{%r29, %r30}, %rd72;
	shf.l.wrap.b32 	%r31, %r30, %r27, 2;
	shf.l.wrap.b32 	%r32, %r27, %r28, 2;
	mov.b64 	%rd42, {%r31, %r32};
	shl.b64 	%rd43, %rd72, 2;
	shr.u64 	%rd44, %rd42, 63;
	cvt.u32.u64 	%r33, %rd44;
	add.s32 	%r34, %r33, %r26;
	setp.eq.s32 	%p6, %r25, 0;
	neg.s32 	%r35, %r34;
	selp.b32 	%r46, %r34, %r35, %p6;
	setp.gt.s64 	%p7, %rd42, -1;
	mov.b64 	%rd45, 0;
	{
	.reg .u32 %r0, %r1, %r2, %r3, %a0, %a1, %a2, %a3, %b0, %b1, %b2, %b3;
	mov.b64 	{%a0,%a1}, %rd45;
	mov.b64 	{%a2,%a3}, %rd45;
	mov.b64 	{%b0,%b1}, %rd43;
	mov.b64 	{%b2,%b3}, %rd42;
	sub.cc.u32 	%r0, %a0, %b0;
	subc.cc.u32 	%r1, %a1, %b1;
	subc.cc.u32 	%r2, %a2, %b2;
	subc.u32 	%r3, %a3, %b3;
	mov.b64 	%rd46, {%r0,%r1};
	mov.b64 	%rd47, {%r2,%r3};
	}
	xor.b32  	%r36, %r25, -2147483648;
	selp.b64 	%rd73, %rd42, %rd47, %p7;
	selp.b64 	%rd14, %rd43, %rd46, %p7;
	selp.b32 	%r17, %r25, %r36, %p7;
	clz.b64 	%r37, %rd73;
	cvt.u64.u32 	%rd15, %r37;
	setp.eq.s32 	%p8, %r37, 0;
	@%p8 bra 	$L__BB1_8;
	cvt.u32.u64 	%r38, %rd15;
	and.b32  	%r39, %r38, 63;
	shl.b64 	%rd48, %rd73, %r39;
	shr.u64 	%rd49, %rd14, 1;
	not.b32 	%r40, %r38;
	and.b32  	%r41, %r40, 63;
	shr.u64 	%rd50, %rd49, %r41;
	or.b64  	%rd73, %rd48, %rd50;
$L__BB1_8:
	mov.b64 	%rd51, -3958705157555305931;
	{
	.reg .u32 %r0, %r1, %r2, %r3, %alo, %ahi, %blo, %bhi;
	mov.b64 	{%alo,%ahi}, %rd73;
	mov.b64 	{%blo,%bhi}, %rd51;
	mul.lo.u32 	%r0, %alo, %blo;
	mul.hi.u32 	%r1, %alo, %blo;
	mad.lo.cc.u32 	%r1, %alo, %bhi, %r1;
	madc.hi.u32 	%r2, %alo, %bhi, 0;
	mad.lo.cc.u32 	%r1, %ahi, %blo, %r1;
	madc.hi.cc.u32 	%r2, %ahi, %blo, %r2;
	madc.hi.u32 	%r3, %ahi, %bhi, 0;
	mad.lo.cc.u32 	%r2, %ahi, %bhi, %r2;
	addc.u32 	%r3, %r3, 0;
	mov.b64 	%rd52, {%r0,%r1};
	mov.b64 	%rd53, {%r2,%r3};
	}
	setp.gt.s64 	%p9, %rd53, 0;
	{
	.reg .u32 %r0, %r1, %r2, %r3, %a0, %a1, %a2, %a3, %b0, %b1, %b2, %b3;
	mov.b64 	{%a0,%a1}, %rd52;
	mov.b64 	{%a2,%a3}, %rd53;
	mov.b64 	{%b0,%b1}, %rd52;
	mov.b64 	{%b2,%b3}, %rd53;
	add.cc.u32 	%r0, %a0, %b0;
	addc.cc.u32 	%r1, %a1, %b1;
	addc.cc.u32 	%r2, %a2, %b2;
	addc.u32 	%r3, %a3, %b3;
	mov.b64 	%rd54, {%r0,%r1};
	mov.b64 	%rd55, {%r2,%r3};
	}
	selp.b64 	%rd56, %rd55, %rd53, %p9;
	selp.s64 	%rd57, -1, 0, %p9;
	sub.s64 	%rd58, %rd57, %rd15;
	cvt.u64.u32 	%rd59, %r17;
	shl.b64 	%rd60, %rd59, 32;
	add.s64 	%rd61, %rd56, 1;
	shr.u64 	%rd62, %rd61, 10;
	add.s64 	%rd63, %rd62, 1;
	shr.u64 	%rd64, %rd63, 1;
	shl.b64 	%rd65, %rd58, 52;
	add.s64 	%rd66, %rd65, %rd64;
	add.s64 	%rd67, %rd66, 4602678819172646912;
	or.b64  	%rd68, %rd67, %rd60;
	mov.b64 	%fd4, %rd68;
$L__BB1_9:
	st.param.f64 	[func_retval0], %fd4;
	st.param.b32 	[func_retval0+8], %r46;
	ret;

}


// ===== COMPILED SASS (sm_100) =====

	.target	sm_100

	.elftype	@"ET_EXEC"


//--------------------- .note.nv.tkinfo           --------------------------
	.section	.note.nv.tkinfo,"",@"SHT_NOTE"
	.sectionflags	@"SHF_NOTE_NV_TKINFO"
	.tkinfo
        /*0018*/ 	.word	0x00000002
        /*0030*/ 	.string	""
        /*0030*/ 	.string	"ptxas"
        /*0030*/ 	.string	"Cuda compilation tools, release 13.0, V13.0.88"
        /*0030*/ 	.string	"Build cuda_13.0.r13.0/compiler.36424714_0"
        /*0030*/ 	.string	"-arch sm_100 -m 64 "



//--------------------- .note.nv.cuinfo           --------------------------
	.section	.note.nv.cuinfo,"",@"SHT_NOTE"
	.sectionflags	@"SHF_NOTE_NV_CUINFO"
        /*0018*/ 	.short	0x0002
        /*001a*/ 	.short	0x0064
        /*001c*/ 	.short	0x0082
	.zero		2


//--------------------- .nv.info                  --------------------------
	.section	.nv.info,"",@"SHT_CUDA_INFO"
	.align	4


	//----- nvinfo : EIATTR_REGCOUNT
	.align		4
        /*0000*/ 	.byte	0x04, 0x2f
        /*0002*/ 	.short	(.L_3 - .L_2)
	.align		4
.L_2:
        /*0004*/ 	.word	index@(_Z28sfu_and_normal_sine_functionPdS_)
        /*0008*/ 	.word	0x00000020


	//----- nvinfo : EIATTR_FRAME_SIZE
	.align		4
.L_3:
        /*000c*/ 	.byte	0x04, 0x11
        /*000e*/ 	.short	(.L_5 - .L_4)
	.align		4
.L_4:
        /*0010*/ 	.word	index@($_Z28sfu_and_normal_sine_functionPdS_$__internal_trig_reduction_slowpathd)
        /*0014*/ 	.word	0x00000028


	//----- nvinfo : EIATTR_FRAME_SIZE
	.align		4
.L_5:
        /*0018*/ 	.byte	0x04, 0x11
        /*001a*/ 	.short	(.L_7 - .L_6)
	.align		4
.L_6:
        /*001c*/ 	.word	index@($__internal_0_$__cuda_sm20_div_rn_f64_full)
        /*0020*/ 	.word	0x00000028


	//----- nvinfo : EIATTR_FRAME_SIZE
	.align		4
.L_7:
        /*0024*/ 	.byte	0x04, 0x11
        /*0026*/ 	.short	(.L_9 - .L_8)
	.align		4
.L_8:
        /*0028*/ 	.word	index@(_Z28sfu_and_normal_sine_functionPdS_)
        /*002c*/ 	.word	0x00000028


	//----- nvinfo : EIATTR_MIN_STACK_SIZE
	.align		4
.L_9:
        /*0030*/ 	.byte	0x04, 0x12
        /*0032*/ 	.short	(.L_11 - .L_10)
	.align		4
.L_10:
        /*0034*/ 	.word	index@(_Z28sfu_and_normal_sine_functionPdS_)
        /*0038*/ 	.word	0x00000028
.L_11:


//--------------------- .nv.compat                --------------------------
	.section	.nv.compat,"",@"SHT_CUDA_COMPAT_INFO"
	.align	4
        /*0000*/ 	.byte	0x02, 0x09, 0x00, 0x00, 0x02, 0x02, 0x01, 0x00, 0x02, 0x05, 0x05, 0x00, 0x03, 0x07, 0x01, 0x01
        /*0010*/ 	.byte	0x02, 0x03, 0x00, 0x00, 0x02, 0x06, 0x01, 0x00, 0x04, 0x0b, 0x08, 0x00, 0x01, 0x00, 0x00, 0x00
        /*0020*/ 	.byte	0x00, 0x00, 0x00, 0x00


//--------------------- .nv.info._Z28sfu_and_normal_sine_functionPdS_ --------------------------
	.section	.nv.info._Z28sfu_and_normal_sine_functionPdS_,"",@"SHT_CUDA_INFO"
	.sectionflags	@""
	.align	4


	//----- nvinfo : EIATTR_CUDA_API_VERSION
	.align		4
        /*0000*/ 	.byte	0x04, 0x37
        /*0002*/ 	.short	(.L_13 - .L_12)
.L_12:
        /*0004*/ 	.word	0x00000082


	//----- nvinfo : EIATTR_KPARAM_INFO
	.align		4
.L_13:
        /*0008*/ 	.byte	0x04, 0x17
        /*000a*/ 	.short	(.L_15 - .L_14)
.L_14:
        /*000c*/ 	.word	0x00000000
        /*0010*/ 	.short	0x0001
        /*0012*/ 	.short	0x0008
        /*0014*/ 	.byte	0x00, 0xf5, 0x21, 0x00


	//----- nvinfo : EIATTR_KPARAM_INFO
	.align		4
.L_15:
        /*0018*/ 	.byte	0x04, 0x17
        /*001a*/ 	.short	(.L_17 - .L_16)
.L_16:
        /*001c*/ 	.word	0x00000000
        /*0020*/ 	.short	0x0000
        /*0022*/ 	.short	0x0000
        /*0024*/ 	.byte	0x00, 0xf5, 0x21, 0x00


	//----- nvinfo : EIATTR_SPARSE_MMA_MASK
	.align		4
.L_17:
        /*0028*/ 	.byte	0x03, 0x50
        /*002a*/ 	.short	0x0000


	//----- nvinfo : EIATTR_MAXREG_COUNT
	.align		4
        /*002c*/ 	.byte	0x03, 0x1b
        /*002e*/ 	.short	0x00ff


	//----- nvinfo : EIATTR_MERCURY_ISA_VERSION
	.align		4
        /*0030*/ 	.byte	0x03, 0x5f
        /*0032*/ 	.short	0x0101


	//----- nvinfo : EIATTR_VRC_CTA_INIT_COUNT
	.align		4
        /*0034*/ 	.byte	0x02, 0x4a
	.zero		1
	.zero		1


	//----- nvinfo : EIATTR_EXIT_INSTR_OFFSETS
	.align		4
        /*0038*/ 	.byte	0x04, 0x1c
        /*003a*/ 	.short	(.L_19 - .L_18)


	//   ....[0]....
.L_18:
        /*003c*/ 	.word	0x00000680


	//----- nvinfo : EIATTR_CRS_STACK_SIZE
	.align		4
.L_19:
        /*0040*/ 	.byte	0x04, 0x1e
        /*0042*/ 	.short	(.L_21 - .L_20)
.L_20:
        /*0044*/ 	.word	0x00000000


	//----- nvinfo : EIATTR_CBANK_PARAM_SIZE
	.align		4
.L_21:
        /*0048*/ 	.byte	0x03, 0x19
        /*004a*/ 	.short	0x0010


	//----- nvinfo : EIATTR_PARAM_CBANK
	.align		4
        /*004c*/ 	.byte	0x04, 0x0a
        /*004e*/ 	.short	(.L_23 - .L_22)
	.align		4
.L_22:
        /*0050*/ 	.word	index@(.nv.constant0._Z28sfu_and_normal_sine_functionPdS_)
        /*0054*/ 	.short	0x0380
        /*0056*/ 	.short	0x0010


	//----- nvinfo : EIATTR_SW_WAR
	.align		4
.L_23:
        /*0058*/ 	.byte	0x04, 0x36
        /*005a*/ 	.short	(.L_25 - .L_24)
.L_24:
        /*005c*/ 	.word	0x00000008
.L_25:


//--------------------- .nv.callgraph             --------------------------
	.section	.nv.callgraph,"",@"SHT_CUDA_CALLGRAPH"
	.align	4
	.sectionentsize	8
	.align		4
        /*0000*/ 	.word	0x00000000
	.align		4
        /*0004*/ 	.word	0xffffffff
	.align		4
        /*0008*/ 	.word	0x00000000
	.align		4
        /*000c*/ 	.word	0xfffffffe
	.align		4
        /*0010*/ 	.word	0x00000000
	.align		4
        /*0014*/ 	.word	0xfffffffd
	.align		4
        /*0018*/ 	.word	0x00000000
	.align		4
        /*001c*/ 	.word	0xfffffffc


//--------------------- .nv.constant4             --------------------------
	.section	.nv.constant4,"a",@progbits
	.align	8
	.align		8
.nv.constant4:
        /*0000*/ 	.dword	__cudart_i2opi_d
	.align		8
        /*0008*/ 	.dword	__cudart_sin_cos_coeffs


//--------------------- .text._Z28sfu_and_normal_sine_functionPdS_ --------------------------
	.section	.text._Z28sfu_and_normal_sine_functionPdS_,"ax",@progbits
	.align	128
        .global         _Z28sfu_and_normal_sine_functionPdS_
        .type           _Z28sfu_and_normal_sine_functionPdS_,@function
        .size           _Z28sfu_and_normal_sine_functionPdS_,(.L_x_17 - _Z28sfu_and_normal_sine_functionPdS_)
        .other          _Z28sfu_and_normal_sine_functionPdS_,@"STO_CUDA_ENTRY STV_DEFAULT"
_Z28sfu_and_normal_sine_functionPdS_:
.text._Z28sfu_and_normal_sine_functionPdS_:
[----:B------:R-:W0:Y:S01]  /*0000*/  LDC R1, c[0x0][0x37c] ;  /* 0x0000df00ff017b82 */ /* 0x000e220000000800 */
[----:B------:R-:W1:Y:S01]  /*0010*/  LDCU.128 UR4, c[0x0][0x380] ;  /* 0x00007000ff0477ac */ /* 0x000e620008000c00 */
[----:B0-----:R-:W-:Y:S01]  /*0020*/  VIADD R1, R1, 0xffffffd8 ;  /* 0xffffffd801017836 */ /* 0x001fe20000000000 */
[----:B------:R-:W-:Y:S01]  /*0030*/  CS2R R6, SRZ ;  /* 0x0000000000067805 */ /* 0x000fe2000001ff00 */
[----:B------:R-:W-:Y:S01]  /*0040*/  IMAD.MOV.U32 R0, RZ, RZ, RZ ;  /* 0x000000ffff007224 */ /* 0x000fe200078e00ff */
[----:B------:R-:W0:Y:S01]  /*0050*/  LDCU.64 UR8, c[0x0][0x358] ;  /* 0x00006b00ff0877ac */ /* 0x000e220008000a00 */
[----:B------:R-:W2:Y:S01]  /*0060*/  LDCU.64 UR10, c[0x4][0x8] ;  /* 0x01000100ff0a77ac */ /* 0x000ea20008000a00 */
[----:B-1----:R-:W-:Y:S02]  /*0070*/  UIADD3 UR6, UP0, UPT, UR6, 0x8, URZ ;  /* 0x0000000806067890 */ /* 0x002fe4000ff1e0ff */
[----:B------:R-:W-:Y:S02]  /*0080*/  UIADD3 UR4, UP1, UPT, UR4, 0x8, URZ ;  /* 0x0000000804047890 */ /* 0x000fe4000ff3e0ff */
[----:B------:R-:W-:-:S02]  /*0090*/  UIADD3.X UR7, UPT, UPT, URZ, UR7, URZ, UP0, !UPT ;  /* 0x00000007ff077290 */ /* 0x000fc400087fe4ff */
[----:B------:R-:W-:Y:S01]  /*00a0*/  UIADD3.X UR5, UPT, UPT, URZ, UR5, URZ, UP1, !UPT ;  /* 0x00000005ff057290 */ /* 0x000fe20008ffe4ff */
[----:B------:R-:W-:Y:S02]  /*00b0*/  IMAD.U32 R10, RZ, RZ, UR6 ;  /* 0x00000006ff0a7e24 */ /* 0x000fe4000f8e00ff */
[----:B------:R-:W-:Y:S02]  /*00c0*/  IMAD.U32 R4, RZ, RZ, UR4 ;  /* 0x00000004ff047e24 */ /* 0x000fe4000f8e00ff */
[----:B------:R-:W-:Y:S02]  /*00d0*/  IMAD.U32 R11, RZ, RZ, UR7 ;  /* 0x00000007ff0b7e24 */ /* 0x000fe4000f8e00ff */
[----:B------:R-:W-:-:S07]  /*00e0*/  IMAD.U32 R5, RZ, RZ, UR5 ;  /* 0x00000005ff057e24 */ /* 0x000fce000f8e00ff */
.L_x_5:
[----:B-1----:R-:W1:Y:S01]  /*00f0*/  MUFU.RCP64H R3, 180 ;  /* 0x4066800000037908 */ /* 0x002e620000001800 */
[----:B------:R-:W-:Y:S01]  /*0100*/  IMAD.MOV.U32 R12, RZ, RZ, 0x0 ;  /* 0x00000000ff0c7424 */ /* 0x000fe200078e00ff */
[----:B------:R-:W-:Y:S01]  /*0110*/  FSETP.GEU.AND P1, PT, |R7|, 6.5827683646048100446e-37, PT ;  /* 0x036000000700780b */ /* 0x000fe20003f2e200 */
[----:B------:R-:W-:Y:S02]  /*0120*/  IMAD.MOV.U32 R13, RZ, RZ, 0x40668000 ;  /* 0x40668000ff0d7424 */ /* 0x000fe400078e00ff */
[----:B------:R-:W-:Y:S02]  /*0130*/  IMAD.MOV.U32 R2, RZ, RZ, 0x1 ;  /* 0x00000001ff027424 */ /* 0x000fe400078e00ff */
[----:B------:R-:W-:Y:S02]  /*0140*/  IMAD.MOV.U32 R20, RZ, RZ, RZ ;  /* 0x000000ffff147224 */ /* 0x000fe400078e00ff */
[----:B------:R-:W-:Y:S02]  /*0150*/  IMAD.MOV.U32 R21, RZ, RZ, 0x40668000 ;  /* 0x40668000ff157424 */ /* 0x000fe400078e00ff */
[----:B-1----:R-:W-:-:S08]  /*0160*/  DFMA R8, R2, -R12, 1 ;  /* 0x3ff000000208742b */ /* 0x002fd0000000080c */
[----:B------:R-:W-:-:S08]  /*0170*/  DFMA R8, R8, R8, R8 ;  /* 0x000000080808722b */ /* 0x000fd00000000008 */
[----:B------:R-:W-:-:S08]  /*0180*/  DFMA R8, R2, R8, R2 ;  /* 0x000000080208722b */ /* 0x000fd00000000002 */
[----:B------:R-:W-:-:S08]  /*0190*/  DFMA R2, R8, -R12, 1 ;  /* 0x3ff000000802742b */ /* 0x000fd0000000080c */
[----:B------:R-:W-:-:S08]  /*01a0*/  DFMA R2, R8, R2, R8 ;  /* 0x000000020802722b */ /* 0x000fd00000000008 */
[----:B------:R-:W-:-:S08]  /*01b0*/  DMUL R8, R2, R6 ;  /* 0x0000000602087228 */ /* 0x000fd00000000000 */
[----:B------:R-:W-:-:S08]  /*01c0*/  DFMA R12, R8, -180, R6 ;  /* 0xc0668000080c782b */ /* 0x000fd00000000006 */
[----:B------:R-:W-:Y:S01]  /*01d0*/  DFMA R8, R2, R12, R8 ;  /* 0x0000000c0208722b */ /* 0x000fe20000000008 */
[----:B------:R-:W-:-:S09]  /*01e0*/  IMAD.MOV.U32 R3, RZ, RZ, R11 ;  /* 0x000000ffff037224 */ /* 0x000fd200078e000b */
[----:B------:R-:W-:-:S05]  /*01f0*/  FFMA R2, RZ, 3.6015625, R9 ;  /* 0x40668000ff027823 */ /* 0x000fca0000000009 */
[----:B------:R-:W-:Y:S01]  /*0200*/  FSETP.GT.AND P0, PT, |R2|, 1.469367938527859385e-39, PT ;  /* 0x001000000200780b */ /* 0x000fe20003f04200 */
[----:B------:R-:W-:-:S12]  /*0210*/  IMAD.MOV.U32 R2, RZ, RZ, R10 ;  /* 0x000000ffff027224 */ /* 0x000fd800078e000a */
[----:B------:R-:W-:Y:S05]  /*0220*/  @P0 BRA P1, `(.L_x_0) ;  /* 0x0000000000180947 */ /* 0x000fea0000800000 */
[----:B------:R-:W-:Y:S01]  /*0230*/  IMAD.MOV.U32 R9, RZ, RZ, R6 ;  /* 0x000000ffff097224 */ /* 0x000fe200078e0006 */
[----:B------:R-:W-:Y:S01]  /*0240*/  MOV R8, 0x270 ;  /* 0x0000027000087802 */ /* 0x000fe20000000f00 */
[----:B------:R-:W-:-:S07]  /*0250*/  IMAD.MOV.U32 R14, RZ, RZ, R7 ;  /* 0x000000ffff0e7224 */ /* 0x000fce00078e0007 */
[----:B0-2---:R-:W-:Y:S05]  /*0260*/  CALL.REL.NOINC `($__internal_0_$__cuda_sm20_div_rn_f64_full) ;  /* 0x00000008008c7944 */ /* 0x005fea0003c00000 */
[----:B------:R-:W-:Y:S02]  /*0270*/  IMAD.MOV.U32 R8, RZ, RZ, R16 ;  /* 0x000000ffff087224 */ /* 0x000fe400078e0010 */
[----:B------:R-:W-:-:S07]  /*0280*/  IMAD.MOV.U32 R9, RZ, RZ, R17 ;  /* 0x000000ffff097224 */ /* 0x000fce00078e0011 */
.L_x_0:
[----:B------:R-:W-:Y:S01]  /*0290*/  UMOV UR4, 0x54442d18 ;  /* 0x54442d1800047882 */ /* 0x000fe20000000000 */
[----:B------:R-:W-:Y:S02]  /*02a0*/  UMOV UR5, 0x400921fb ;  /* 0x400921fb00057882 */ /* 0x000fe40000000000 */
[----:B------:R-:W-:-:S06]  /*02b0*/  DMUL R18, R8, UR4 ;  /* 0x0000000408127c28 */ /* 0x000fcc0008000000 */
[----:B------:R-:W1:Y:S02]  /*02c0*/  F2F.F32.F64 R8, R18 ;  /* 0x0000001200087310 */ /* 0x000e640000301000 */
[----:B------:R-:W-:Y:S01]  /*02d0*/  DSETP.NEU.AND P0, PT, |R18|, +INF , PT ;  /* 0x7ff000001200742a */ /* 0x000fe20003f0d200 */
[----:B-1----:R-:W-:-:S13]  /*02e0*/  FMUL.RZ R10, R8, 0.15915493667125701904 ;  /* 0x3e22f983080a7820 */ /* 0x002fda000040c000 */
[----:B------:R-:W-:Y:S01]  /*02f0*/  @!P0 DMUL R26, RZ, R18 ;  /* 0x00000012ff1a8228 */ /* 0x000fe20000000000 */
[----:B------:R-:W-:Y:S01]  /*0300*/  @!P0 IMAD.MOV.U32 R28, RZ, RZ, RZ ;  /* 0x000000ffff1c8224 */ /* 0x000fe200078e00ff */
[----:B------:R-:W1:Y:S08]  /*0310*/  MUFU.SIN R8, R10 ;  /* 0x0000000a00087308 */ /* 0x000e700000000400 */
[----:B-1----:R-:W0:Y:S02]  /*0320*/  F2F.F64.F32 R8, R8 ;  /* 0x0000000800087310 */ /* 0x002e240000201800 */
[----:B0-----:R0:W-:Y:S01]  /*0330*/  STG.E.64 desc[UR8][R4.64+-0x8], R8 ;  /* 0xfffff80804007986 */ /* 0x0011e2000c101b08 */
[----:B------:R-:W-:Y:S05]  /*0340*/  @!P0 BRA `(.L_x_1) ;  /* 0x0000000000548947 */ /* 0x000fea0003800000 */
[----:B------:R-:W-:Y:S01]  /*0350*/  UMOV UR4, 0x6dc9c883 ;  /* 0x6dc9c88300047882 */ /* 0x000fe20000000000 */
[----:B------:R-:W-:Y:S01]  /*0360*/  UMOV UR5, 0x3fe45f30 ;  /* 0x3fe45f3000057882 */ /* 0x000fe20000000000 */
[C---:B------:R-:W-:Y:S02]  /*0370*/  DSETP.GE.AND P0, PT, |R18|.reuse, 2.14748364800000000000e+09, PT ;  /* 0x41e000001200742a */ /* 0x040fe40003f06200 */
[----:B------:R-:W-:Y:S01]  /*0380*/  DMUL R28, R18, UR4 ;  /* 0x00000004121c7c28 */ /* 0x000fe20008000000 */
[----:B------:R-:W-:Y:S01]  /*0390*/  UMOV UR4, 0x54442d18 ;  /* 0x54442d1800047882 */ /* 0x000fe20000000000 */
[----:B------:R-:W-:-:S08]  /*03a0*/  UMOV UR5, 0x3ff921fb ;  /* 0x3ff921fb00057882 */ /* 0x000fd00000000000 */
[----:B------:R-:W1:Y:S08]  /*03b0*/  F2I.F64 R28, R28 ;  /* 0x0000001c001c7311 */ /* 0x000e700000301100 */
[----:B-1----:R-:W0:Y:S02]  /*03c0*/  I2F.F64 R26, R28 ;  /* 0x0000001c001a7312 */ /* 0x002e240000201c00 */
[----:B0-----:R-:W-:Y:S01]  /*03d0*/  DFMA R8, R26, -UR4, R18 ;  /* 0x800000041a087c2b */ /* 0x001fe20008000012 */
[----:B------:R-:W-:Y:S01]  /*03e0*/  UMOV UR4, 0x33145c00 ;  /* 0x33145c0000047882 */ /* 0x000fe20000000000 */
[----:B------:R-:W-:-:S06]  /*03f0*/  UMOV UR5, 0x3c91a626 ;  /* 0x3c91a62600057882 */ /* 0x000fcc0000000000 */
[----:B------:R-:W-:Y:S01]  /*0400*/  DFMA R8, R26, -UR4, R8 ;  /* 0x800000041a087c2b */ /* 0x000fe20008000008 */
[----:B------:R-:W-:Y:S01]  /*0410*/  UMOV UR4, 0x252049c0 ;  /* 0x252049c000047882 */ /* 0x000fe20000000000 */
[----:B------:R-:W-:-:S06]  /*0420*/  UMOV UR5, 0x397b839a ;  /* 0x397b839a00057882 */ /* 0x000fcc0000000000 */
[----:B------:R-:W-:Y:S01]  /*0430*/  DFMA R26, R26, -UR4, R8 ;  /* 0x800000041a1a7c2b */ /* 0x000fe20008000008 */
[----:B------:R-:W-:Y:S10]  /*0440*/  @!P0 BRA `(.L_x_1) ;  /* 0x0000000000148947 */ /* 0x000ff40003800000 */
[----:B------:R-:W-:-:S07]  /*0450*/  MOV R16, 0x470 ;  /* 0x0000047000107802 */ /* 0x000fce0000000f00 */
[----:B--2---:R-:W-:Y:S05]  /*0460*/  CALL.REL.NOINC `($_Z28sfu_and_normal_sine_functionPdS_$__internal_trig_reduction_slowpathd) ;  /* 0x0000000c00787944 */ /* 0x004fea0003c00000 */
[----:B------:R-:W-:Y:S02]  /*0470*/  IMAD.MOV.U32 R28, RZ, RZ, R10 ;  /* 0x000000ffff1c7224 */ /* 0x000fe400078e000a */
[----:B------:R-:W-:Y:S02]  /*0480*/  IMAD.MOV.U32 R26, RZ, RZ, R18 ;  /* 0x000000ffff1a7224 */ /* 0x000fe400078e0012 */
[----:B------:R-:W-:-:S07]  /*0490*/  IMAD.MOV.U32 R27, RZ, RZ, R19 ;  /* 0x000000ffff1b7224 */ /* 0x000fce00078e0013 */
.L_x_1:
[----:B0-----:R-:W-:-:S05]  /*04a0*/  IMAD.SHL.U32 R8, R28, 0x40, RZ ;  /* 0x000000401c087824 */ /* 0x001fca00078e00ff */
[----:B------:R-:W-:-:S04]  /*04b0*/  LOP3.LUT R8, R8, 0x40, RZ, 0xc0, !PT ;  /* 0x0000004008087812 */ /* 0x000fc800078ec0ff */
[----:B--2---:R-:W-:-:S05]  /*04c0*/  IADD3 R16, P0, PT, R8, UR10, RZ ;  /* 0x0000000a08107c10 */ /* 0x004fca000ff1e0ff */
[----:B------:R-:W-:-:S05]  /*04d0*/  IMAD.X R17, RZ, RZ, UR11, P0 ;  /* 0x0000000bff117e24 */ /* 0x000fca00080e06ff */
[----:B------:R-:W2:Y:S04]  /*04e0*/  LDG.E.128.CONSTANT R8, desc[UR8][R16.64] ;  /* 0x0000000810087981 */ /* 0x000ea8000c1e9d00 */
[----:B------:R-:W3:Y:S04]  /*04f0*/  LDG.E.128.CONSTANT R12, desc[UR8][R16.64+0x10] ;  /* 0x00001008100c7981 */ /* 0x000ee8000c1e9d00 */
[----:B------:R-:W4:Y:S01]  /*0500*/  LDG.E.128.CONSTANT R16, desc[UR8][R16.64+0x20] ;  /* 0x0000200810107981 */ /* 0x000f22000c1e9d00 */
[----:B------:R-:W-:Y:S01]  /*0510*/  LOP3.LUT R22, R28, 0x1, RZ, 0xc0, !PT ;  /* 0x000000011c167812 */ /* 0x000fe200078ec0ff */
[----:B------:R-:W-:Y:S01]  /*0520*/  IMAD.MOV.U32 R23, RZ, RZ, 0x3da8ff83 ;  /* 0x3da8ff83ff177424 */ /* 0x000fe200078e00ff */
[----:B------:R-:W-:Y:S01]  /*0530*/  DMUL R24, R26, R26 ;  /* 0x0000001a1a187228 */ /* 0x000fe20000000000 */
[----:B------:R-:W-:-:S02]  /*0540*/  ISETP.NE.AND P1, PT, R0, 0xe10, PT ;  /* 0x00000e100000780c */ /* 0x000fc40003f25270 */
[----:B------:R-:W-:Y:S01]  /*0550*/  ISETP.NE.U32.AND P0, PT, R22, 0x1, PT ;  /* 0x000000011600780c */ /* 0x000fe20003f05070 */
[----:B------:R-:W-:-:S03]  /*0560*/  IMAD.MOV.U32 R22, RZ, RZ, 0x20fd8164 ;  /* 0x20fd8164ff167424 */ /* 0x000fc600078e00ff */
[----:B------:R-:W-:Y:S02]  /*0570*/  FSEL R23, -R23, 0.11223486810922622681, !P0 ;  /* 0x3de5db6517177808 */ /* 0x000fe40004000100 */
[----:B------:R-:W-:-:S06]  /*0580*/  FSEL R22, R22, -8.06006814911005101289e+34, !P0 ;  /* 0xf9785eba16167808 */ /* 0x000fcc0004000000 */
[----:B--2---:R-:W-:-:S08]  /*0590*/  DFMA R8, R24, R22, R8 ;  /* 0x000000161808722b */ /* 0x004fd00000000008 */
[----:B------:R-:W-:-:S08]  /*05a0*/  DFMA R8, R24, R8, R10 ;  /* 0x000000081808722b */ /* 0x000fd0000000000a */
[----:B---3--:R-:W-:-:S08]  /*05b0*/  DFMA R8, R24, R8, R12 ;  /* 0x000000081808722b */ /* 0x008fd0000000000c */
[----:B------:R-:W-:-:S08]  /*05c0*/  DFMA R8, R24, R8, R14 ;  /* 0x000000081808722b */ /* 0x000fd0000000000e */
[----:B----4-:R-:W-:-:S08]  /*05d0*/  DFMA R8, R24, R8, R16 ;  /* 0x000000081808722b */ /* 0x010fd00000000010 */
[----:B------:R-:W-:-:S08]  /*05e0*/  DFMA R8, R24, R8, R18 ;  /* 0x000000081808722b */ /* 0x000fd00000000012 */
[----:B------:R-:W-:Y:S02]  /*05f0*/  DFMA R26, R8, R26, R26 ;  /* 0x0000001a081a722b */ /* 0x000fe4000000001a */
[----:B------:R-:W-:-:S10]  /*0600*/  DFMA R8, R24, R8, 1 ;  /* 0x3ff000001808742b */ /* 0x000fd40000000008 */
[----:B------:R-:W-:Y:S02]  /*0610*/  FSEL R10, R8, R26, !P0 ;  /* 0x0000001a080a7208 */ /* 0x000fe40004000000 */
[----:B------:R-:W-:Y:S02]  /*0620*/  FSEL R11, R9, R27, !P0 ;  /* 0x0000001b090b7208 */ /* 0x000fe40004000000 */
[----:B------:R-:W-:-:S04]  /*0630*/  LOP3.LUT P0, RZ, R28, 0x2, RZ, 0xc0, !PT ;  /* 0x000000021cff7812 */ /* 0x000fc8000780c0ff */
[----:B------:R-:W-:-:S10]  /*0640*/  DADD R8, RZ, -R10 ;  /* 0x00000000ff087229 */ /* 0x000fd4000000080a */
[----:B------:R-:W-:Y:S02]  /*0650*/  FSEL R8, R10, R8, !P0 ;  /* 0x000000080a087208 */ /* 0x000fe40004000000 */
[----:B------:R-:W-:-:S05]  /*0660*/  FSEL R9, R11, R9, !P0 ;  /* 0x000000090b097208 */ /* 0x000fca0004000000 */
[----:B------:R0:W-:Y:S01]  /*0670*/  STG.E.64 desc[UR8][R2.64+-0x8], R8 ;  /* 0xfffff80802007986 */ /* 0x0001e2000c101b08 */
[----:B------:R-:W-:Y:S05]  /*0680*/  @!P1 EXIT ;  /* 0x000000000000994d */ /* 0x000fea0003800000 */
[----:B0-----:R-:W0:Y:S01]  /*0690*/  MUFU.RCP64H R9, 180 ;  /* 0x4066800000097908 */ /* 0x001e220000001800 */
[----:B------:R-:W-:Y:S01]  /*06a0*/  IMAD.MOV.U32 R10, RZ, RZ, 0x0 ;  /* 0x00000000ff0a7424 */ /* 0x000fe200078e00ff */
[----:B------:R-:W-:Y:S01]  /*06b0*/  UMOV UR4, 0x9999999a ;  /* 0x9999999a00047882 */ /* 0x000fe20000000000 */
[----:B------:R-:W-:Y:S01]  /*06c0*/  IMAD.MOV.U32 R11, RZ, RZ, 0x40668000 ;  /* 0x40668000ff0b7424 */ /* 0x000fe200078e00ff */
[----:B------:R-:W-:Y:S01]  /*06d0*/  UMOV UR5, 0x3fb99999 ;  /* 0x3fb9999900057882 */ /* 0x000fe20000000000 */
[----:B------:R-:W-:Y:S01]  /*06e0*/  IMAD.MOV.U32 R8, RZ, RZ, 0x1 ;  /* 0x00000001ff087424 */ /* 0x000fe200078e00ff */
[----:B------:R-:W-:-:S10]  /*06f0*/  DADD R6, R6, UR4 ;  /* 0x0000000406067e29 */ /* 0x000fd40008000000 */
[----:B------:R-:W-:Y:S01]  /*0700*/  FSETP.GEU.AND P1, PT, |R7|, 6.5827683646048100446e-37, PT ;  /* 0x036000000700780b */ /* 0x000fe20003f2e200 */
[----:B0-----:R-:W-:-:S08]  /*0710*/  DFMA R12, R8, -R10, 1 ;  /* 0x3ff00000080c742b */ /* 0x001fd0000000080a */
[----:B------:R-:W-:-:S08]  /*0720*/  DFMA R12, R12, R12, R12 ;  /* 0x0000000c0c0c722b */ /* 0x000fd0000000000c */
[----:B------:R-:W-:-:S08]  /*0730*/  DFMA R12, R8, R12, R8 ;  /* 0x0000000c080c722b */ /* 0x000fd00000000008 */
[----:B------:R-:W-:-:S08]  /*0740*/  DFMA R10, R12, -R10, 1 ;  /* 0x3ff000000c0a742b */ /* 0x000fd0000000080a */
[----:B------:R-:W-:-:S08]  /*0750*/  DFMA R12, R12, R10, R12 ;  /* 0x0000000a0c0c722b */ /* 0x000fd0000000000c */
[----:B------:R-:W-:-:S08]  /*0760*/  DMUL R8, R12, R6 ;  /* 0x000000060c087228 */ /* 0x000fd00000000000 */
[----:B------:R-:W-:-:S08]  /*0770*/  DFMA R10, R8, -180, R6 ;  /* 0xc0668000080a782b */ /* 0x000fd00000000006 */
[----:B------:R-:W-:-:S10]  /*0780*/  DFMA R8, R12, R10, R8 ;  /* 0x0000000a0c08722b */ /* 0x000fd40000000008 */
[----:B------:R-:W-:-:S05]  /*0790*/  FFMA R10, RZ, 3.6015625, R9 ;  /* 0x40668000ff0a7823 */ /* 0x000fca0000000009 */
[----:B------:R-:W-:-:S13]  /*07a0*/  FSETP.GT.AND P0, PT, |R10|, 1.469367938527859385e-39, PT ;  /* 0x001000000a00780b */ /* 0x000fda0003f04200 */
[----:B------:R-:W-:Y:S05]  /*07b0*/  @P0 BRA P1, `(.L_x_2) ;  /* 0x0000000000180947 */ /* 0x000fea0000800000 */
[----:B------:R-:W-:Y:S01]  /*07c0*/  IMAD.MOV.U32 R9, RZ, RZ, R6 ;  /* 0x000000ffff097224 */ /* 0x000fe200078e0006 */
[----:B------:R-:W-:Y:S01]  /*07d0*/  MOV R8, 0x800 ;  /* 0x0000080000087802 */ /* 0x000fe20000000f00 */
[----:B------:R-:W-:-:S07]  /*07e0*/  IMAD.MOV.U32 R14, RZ, RZ, R7 ;  /* 0x000000ffff0e7224 */ /* 0x000fce00078e0007 */
[----:B------:R-:W-:Y:S05]  /*07f0*/  CALL.REL.NOINC `($__internal_0_$__cuda_sm20_div_rn_f64_full) ;  /* 0x0000000400287944 */ /* 0x000fea0003c00000 */
[----:B------:R-:W-:Y:S02]  /*0800*/  IMAD.MOV.U32 R8, RZ, RZ, R16 ;  /* 0x000000ffff087224 */ /* 0x000fe400078e0010 */
[----:B------:R-:W-:-:S07]  /*0810*/  IMAD.MOV.U32 R9, RZ, RZ, R17 ;  /* 0x000000ffff097224 */ /* 0x000fce00078e0011 */
.L_x_2:
[----:B------:R-:W-:Y:S01]  /*0820*/  UMOV UR4, 0x54442d18 ;  /* 0x54442d1800047882 */ /* 0x000fe20000000000 */
[----:B------:R-:W-:Y:S02]  /*0830*/  UMOV UR5, 0x400921fb ;  /* 0x400921fb00057882 */ /* 0x000fe40000000000 */
[----:B------:R-:W-:-:S06]  /*0840*/  DMUL R18, R8, UR4 ;  /* 0x0000000408127c28 */ /* 0x000fcc0008000000 */
[----:B------:R-:W0:Y:S02]  /*0850*/  F2F.F32.F64 R8, R18 ;  /* 0x0000001200087310 */ /* 0x000e240000301000 */
[----:B------:R-:W-:Y:S01]  /*0860*/  DSETP.NEU.AND P0, PT, |R18|, +INF , PT ;  /* 0x7ff000001200742a */ /* 0x000fe20003f0d200 */
[----:B0-----:R-:W-:-:S05]  /*0870*/  FMUL.RZ R10, R8, 0.15915493667125701904 ;  /* 0x3e22f983080a7820 */ /* 0x001fca000040c000 */
[----:B------:R-:W0:Y:S08]  /*0880*/  MUFU.SIN R8, R10 ;  /* 0x0000000a00087308 */ /* 0x000e300000000400 */
[----:B0-----:R-:W0:Y:S02]  /*0890*/  F2F.F64.F32 R8, R8 ;  /* 0x0000000800087310 */ /* 0x001e240000201800 */
        /* <DEDUP_REMOVED lines=19> */
[----:B------:R-:W-:Y:S05]  /*09d0*/  CALL.REL.NOINC `($_Z28sfu_and_normal_sine_functionPdS_$__internal_trig_reduction_slowpathd) ;  /* 0x00000008001c7944 */ /* 0x000fea0003c00000 */
[----:B------:R-:W-:Y:S02]  /*09e0*/  IMAD.MOV.U32 R22, RZ, RZ, R10 ;  /* 0x000000ffff167224 */ /* 0x000fe400078e000a */
[----:B------:R-:W-:Y:S02]  /*09f0*/  IMAD.MOV.U32 R20, RZ, RZ, R18 ;  /* 0x000000ffff147224 */ /* 0x000fe400078e0012 */
[----:B------:R-:W-:Y:S01]  /*0a00*/  IMAD.MOV.U32 R21, RZ, RZ, R19 ;  /* 0x000000ffff157224 */ /* 0x000fe200078e0013 */
[----:B------:R-:W-:Y:S06]  /*0a10*/  BRA `(.L_x_4) ;  /* 0x0000000000087947 */ /* 0x000fec0003800000 */
.L_x_3:
[----:B------:R-:W-:Y:S01]  /*0a20*/  DMUL R20, RZ, R18 ;  /* 0x00000012ff147228 */ /* 0x000fe20000000000 */
[----:B------:R-:W-:-:S10]  /*0a30*/  IMAD.MOV.U32 R22, RZ, RZ, RZ ;  /* 0x000000ffff167224 */ /* 0x000fd400078e00ff */
.L_x_4:
[----:B0-----:R-:W-:-:S05]  /*0a40*/  IMAD.SHL.U32 R8, R22, 0x40, RZ ;  /* 0x0000004016087824 */ /* 0x001fca00078e00ff */
[----:B------:R-:W-:-:S04]  /*0a50*/  LOP3.LUT R8, R8, 0x40, RZ, 0xc0, !PT ;  /* 0x0000004008087812 */ /* 0x000fc800078ec0ff */
[----:B------:R-:W-:-:S05]  /*0a60*/  IADD3 R28, P0, PT, R8, UR10, RZ ;  /* 0x0000000a081c7c10 */ /* 0x000fca000ff1e0ff */
[----:B------:R-:W-:-:S05]  /*0a70*/  IMAD.X R29, RZ, RZ, UR11, P0 ;  /* 0x0000000bff1d7e24 */ /* 0x000fca00080e06ff */
[----:B------:R-:W2:Y:S04]  /*0a80*/  LDG.E.128.CONSTANT R8, desc[UR8][R28.64] ;  /* 0x000000081c087981 */ /* 0x000ea8000c1e9d00 */
[----:B------:R-:W3:Y:S04]  /*0a90*/  LDG.E.128.CONSTANT R12, desc[UR8][R28.64+0x10] ;  /* 0x000010081c0c7981 */ /* 0x000ee8000c1e9d00 */
[----:B------:R-:W4:Y:S01]  /*0aa0*/  LDG.E.128.CONSTANT R16, desc[UR8][R28.64+0x20] ;  /* 0x000020081c107981 */ /* 0x000f22000c1e9d00 */
[----:B------:R-:W-:Y:S01]  /*0ab0*/  LOP3.LUT R23, R22, 0x1, RZ, 0xc0, !PT ;  /* 0x0000000116177812 */ /* 0x000fe200078ec0ff */
[----:B------:R-:W-:Y:S01]  /*0ac0*/  IMAD.MOV.U32 R26, RZ, RZ, 0x20fd8164 ;  /* 0x20fd8164ff1a7424 */ /* 0x000fe200078e00ff */
[----:B------:R-:W-:Y:S01]  /*0ad0*/  DMUL R24, R20, R20 ;  /* 0x0000001414187228 */ /* 0x000fe20000000000 */
[----:B------:R-:W-:Y:S01]  /*0ae0*/  IADD3 R4, P1, PT, R4, 0x10, RZ ;  /* 0x0000001004047810 */ /* 0x000fe20007f3e0ff */
[----:B------:R-:W-:Y:S01]  /*0af0*/  UMOV UR4, 0x9999999a ;  /* 0x9999999a00047882 */ /* 0x000fe20000000000 */
[----:B------:R-:W-:Y:S01]  /*0b00*/  ISETP.NE.U32.AND P0, PT, R23, 0x1, PT ;  /* 0x000000011700780c */ /* 0x000fe20003f05070 */
[----:B------:R-:W-:Y:S01]  /*0b10*/  IMAD.MOV.U32 R23, RZ, RZ, 0x3da8ff83 ;  /* 0x3da8ff83ff177424 */ /* 0x000fe200078e00ff */
[----:B------:R-:W-:Y:S01]  /*0b20*/  UMOV UR5, 0x3fb99999 ;  /* 0x3fb9999900057882 */ /* 0x000fe20000000000 */
[----:B------:R-:W-:Y:S01]  /*0b30*/  IMAD.X R5, RZ, RZ, R5, P1 ;  /* 0x000000ffff057224 */ /* 0x000fe200008e0605 */
[----:B------:R-:W-:Y:S01]  /*0b40*/  FSEL R26, R26, -8.06006814911005101289e+34, !P0 ;  /* 0xf9785eba1a1a7808 */ /* 0x000fe20004000000 */
[----:B------:R-:W-:Y:S01]  /*0b50*/  DADD R6, R6, UR4 ;  /* 0x0000000406067e29 */ /* 0x000fe20008000000 */
[----:B------:R-:W-:Y:S01]  /*0b60*/  FSEL R27, -R23, 0.11223486810922622681, !P0 ;  /* 0x3de5db65171b7808 */ /* 0x000fe20004000100 */
[----:B------:R-:W-:-:S05]  /*0b70*/  VIADD R0, R0, 0x2 ;  /* 0x0000000200007836 */ /* 0x000fca0000000000 */
        /* <DEDUP_REMOVED lines=13> */
[----:B------:R-:W-:Y:S02]  /*0c50*/  FSEL R9, R11, R9, !P0 ;  /* 0x000000090b097208 */ /* 0x000fe40004000000 */
[----:B------:R-:W-:-:S03]  /*0c60*/  IADD3 R10, P0, PT, R2, 0x10, RZ ;  /* 0x00000010020a7810 */ /* 0x000fc60007f1e0ff */
[----:B------:R1:W-:Y:S02]  /*0c70*/  STG.E.64 desc[UR8][R2.64], R8 ;  /* 0x0000000802007986 */ /* 0x0003e4000c101b08 */
[----:B------:R-:W-:Y:S01]  /*0c80*/  IMAD.X R11, RZ, RZ, R3, P0 ;  /* 0x000000ffff0b7224 */ /* 0x000fe200000e0603 */
[----:B------:R-:W-:Y:S07]  /*0c90*/  BRA `(.L_x_5) ;  /* 0xfffffff400147947 */ /* 0x000fee000383ffff */
        .weak           $__internal_0_$__cuda_sm20_div_rn_f64_full
        .type           $__internal_0_$__cuda_sm20_div_rn_f64_full,@function
        .size           $__internal_0_$__cuda_sm20_div_rn_f64_full,($_Z28sfu_and_normal_sine_functionPdS_$__internal_trig_reduction_slowpathd - $__internal_0_$__cuda_sm20_div_rn_f64_full)
$__internal_0_$__cuda_sm20_div_rn_f64_full:
[C---:B------:R-:W-:Y:S01]  /*0ca0*/  FSETP.GEU.AND P0, PT, |R21|.reuse, 1.469367938527859385e-39, PT ;  /* 0x001000001500780b */ /* 0x040fe20003f0e200 */
[----:B------:R-:W-:Y:S01]  /*0cb0*/  IMAD.MOV.U32 R18, RZ, RZ, 0x1 ;  /* 0x00000001ff127424 */ /* 0x000fe200078e00ff */
[----:B------:R-:W-:Y:S01]  /*0cc0*/  LOP3.LUT R12, R21, 0x800fffff, RZ, 0xc0, !PT ;  /* 0x800fffff150c7812 */ /* 0x000fe200078ec0ff */
[----:B------:R-:W-:-:S03]  /*0cd0*/  IMAD.MOV.U32 R25, RZ, RZ, 0x1ca00000 ;  /* 0x1ca00000ff197424 */ /* 0x000fc600078e00ff */
[----:B------:R-:W-:Y:S01]  /*0ce0*/  LOP3.LUT R13, R12, 0x3ff00000, RZ, 0xfc, !PT ;  /* 0x3ff000000c0d7812 */ /* 0x000fe200078efcff */
[----:B------:R-:W-:-:S06]  /*0cf0*/  IMAD.MOV.U32 R12, RZ, RZ, R20 ;  /* 0x000000ffff0c7224 */ /* 0x000fcc00078e0014 */
[----:B------:R-:W-:-:S06]  /*0d00*/  @!P0 DMUL R12, R20, 8.98846567431157953865e+307 ;  /* 0x7fe00000140c8828 */ /* 0x000fcc0000000000 */
[----:B------:R-:W0:Y:S02]  /*0d10*/  MUFU.RCP64H R19, R13 ;  /* 0x0000000d00137308 */ /* 0x000e240000001800 */
[----:B0-----:R-:W-:-:S08]  /*0d20*/  DFMA R10, R18, -R12, 1 ;  /* 0x3ff00000120a742b */ /* 0x001fd0000000080c */
[----:B------:R-:W-:-:S08]  /*0d30*/  DFMA R10, R10, R10, R10 ;  /* 0x0000000a0a0a722b */ /* 0x000fd0000000000a */
[----:B------:R-:W-:Y:S01]  /*0d40*/  DFMA R18, R18, R10, R18 ;  /* 0x0000000a1212722b */ /* 0x000fe20000000012 */
[----:B------:R-:W-:Y:S02]  /*0d50*/  IMAD.MOV.U32 R11, RZ, RZ, R14 ;  /* 0x000000ffff0b7224 */ /* 0x000fe400078e000e */
[----:B------:R-:W-:Y:S01]  /*0d60*/  IMAD.MOV.U32 R10, RZ, RZ, R9 ;  /* 0x000000ffff0a7224 */ /* 0x000fe200078e0009 */
[----:B------:R-:W-:Y:S02]  /*0d70*/  LOP3.LUT R9, R21, 0x7ff00000, RZ, 0xc0, !PT ;  /* 0x7ff0000015097812 */ /* 0x000fe400078ec0ff */
[----:B------:R-:W-:Y:S02]  /*0d80*/  LOP3.LUT R24, R11, 0x7ff00000, RZ, 0xc0, !PT ;  /* 0x7ff000000b187812 */ /* 0x000fe400078ec0ff */
[----:B------:R-:W-:Y:S01]  /*0d90*/  DFMA R16, R18, -R12, 1 ;  /* 0x3ff000001210742b */ /* 0x000fe2000000080c */
[----:B------:R-:W-:Y:S01]  /*0da0*/  IMAD.MOV.U32 R14, RZ, RZ, R10 ;  /* 0x000000ffff0e7224 */ /* 0x000fe200078e000a */
[----:B------:R-:W-:Y:S01]  /*0db0*/  ISETP.GE.U32.AND P1, PT, R24, R9, PT ;  /* 0x000000091800720c */ /* 0x000fe20003f26070 */
[----:B------:R-:W-:-:S03]  /*0dc0*/  IMAD.MOV.U32 R26, RZ, RZ, R24 ;  /* 0x000000ffff1a7224 */ /* 0x000fc600078e0018 */
[----:B------:R-:W-:Y:S02]  /*0dd0*/  SEL R15, R25, 0x63400000, !P1 ;  /* 0x63400000190f7807 */ /* 0x000fe40004800000 */
[----:B------:R-:W-:Y:S01]  /*0de0*/  DFMA R16, R18, R16, R18 ;  /* 0x000000101210722b */ /* 0x000fe20000000012 */
[----:B------:R-:W-:Y:S02]  /*0df0*/  FSETP.GEU.AND P1, PT, |R11|, 1.469367938527859385e-39, PT ;  /* 0x001000000b00780b */ /* 0x000fe40003f2e200 */
[----:B------:R-:W-:-:S11]  /*0e00*/  LOP3.LUT R15, R15, 0x800fffff, R11, 0xf8, !PT ;  /* 0x800fffff0f0f7812 */ /* 0x000fd600078ef80b */
[----:B------:R-:W-:Y:S05]  /*0e10*/  @P1 BRA `(.L_x_6) ;  /* 0x0000000000201947 */ /* 0x000fea0003800000 */
[----:B------:R-:W-:Y:S01]  /*0e20*/  LOP3.LUT R19, R21, 0x7ff00000, RZ, 0xc0, !PT ;  /* 0x7ff0000015137812 */ /* 0x000fe200078ec0ff */
[----:B------:R-:W-:-:S03]  /*0e30*/  IMAD.MOV.U32 R18, RZ, RZ, RZ ;  /* 0x000000ffff127224 */ /* 0x000fc600078e00ff */
[----:B------:R-:W-:-:S04]  /*0e40*/  ISETP.GE.U32.AND P1, PT, R24, R19, PT ;  /* 0x000000131800720c */ /* 0x000fc80003f26070 */
[----:B------:R-:W-:-:S04]  /*0e50*/  SEL R19, R25, 0x63400000, !P1 ;  /* 0x6340000019137807 */ /* 0x000fc80004800000 */
[----:B------:R-:W-:-:S04]  /*0e60*/  LOP3.LUT R19, R19, 0x80000000, R11, 0xf8, !PT ;  /* 0x8000000013137812 */ /* 0x000fc800078ef80b */
[----:B------:R-:W-:-:S06]  /*0e70*/  LOP3.LUT R19, R19, 0x100000, RZ, 0xfc, !PT ;  /* 0x0010000013137812 */ /* 0x000fcc00078efcff */
[----:B------:R-:W-:-:S10]  /*0e80*/  DFMA R14, R14, 2, -R18 ;  /* 0x400000000e0e782b */ /* 0x000fd40000000812 */
[----:B------:R-:W-:-:S07]  /*0e90*/  LOP3.LUT R26, R15, 0x7ff00000, RZ, 0xc0, !PT ;  /* 0x7ff000000f1a7812 */ /* 0x000fce00078ec0ff */
.L_x_6:
[----:B------:R-:W-:Y:S01]  /*0ea0*/  DMUL R18, R16, R14 ;  /* 0x0000000e10127228 */ /* 0x000fe20000000000 */
[----:B------:R-:W-:-:S07]  /*0eb0*/  @!P0 LOP3.LUT R9, R13, 0x7ff00000, RZ, 0xc0, !PT ;  /* 0x7ff000000d098812 */ /* 0x000fce00078ec0ff */
[----:B------:R-:W-:-:S08]  /*0ec0*/  DFMA R22, R18, -R12, R14 ;  /* 0x8000000c1216722b */ /* 0x000fd0000000000e */
[----:B------:R-:W-:Y:S01]  /*0ed0*/  DFMA R22, R16, R22, R18 ;  /* 0x000000161016722b */ /* 0x000fe20000000012 */
[----:B------:R-:W-:-:S05]  /*0ee0*/  VIADD R16, R26, 0xffffffff ;  /* 0xffffffff1a107836 */ /* 0x000fca0000000000 */
[----:B------:R-:W-:Y:S01]  /*0ef0*/  ISETP.GT.U32.AND P0, PT, R16, 0x7feffffe, PT ;  /* 0x7feffffe1000780c */ /* 0x000fe20003f04070 */
[----:B------:R-:W-:-:S05]  /*0f00*/  VIADD R16, R9, 0xffffffff ;  /* 0xffffffff09107836 */ /* 0x000fca0000000000 */
[----:B------:R-:W-:-:S13]  /*0f10*/  ISETP.GT.U32.OR P0, PT, R16, 0x7feffffe, P0 ;  /* 0x7feffffe1000780c */ /* 0x000fda0000704470 */
[----:B------:R-:W-:Y:S05]  /*0f20*/  @P0 BRA `(.L_x_7) ;  /* 0x00000000006c0947 */ /* 0x000fea0003800000 */
[----:B------:R-:W-:-:S04]  /*0f30*/  LOP3.LUT R11, R21, 0x7ff00000, RZ, 0xc0, !PT ;  /* 0x7ff00000150b7812 */ /* 0x000fc800078ec0ff */
[CC--:B------:R-:W-:Y:S02]  /*0f40*/  VIADDMNMX R9, R24.reuse, -R11.reuse, 0xb9600000, !PT ;  /* 0xb960000018097446 */ /* 0x0c0fe4000780090b */
[----:B------:R-:W-:Y:S02]  /*0f50*/  ISETP.GE.U32.AND P0, PT, R24, R11, PT ;  /* 0x0000000b1800720c */ /* 0x000fe40003f06070 */
[----:B------:R-:W-:Y:S02]  /*0f60*/  VIMNMX R9, PT, PT, R9, 0x46a00000, PT ;  /* 0x46a0000009097848 */ /* 0x000fe40003fe0100 */
[----:B------:R-:W-:-:S05]  /*0f70*/  SEL R10, R25, 0x63400000, !P0 ;  /* 0x63400000190a7807 */ /* 0x000fca0004000000 */
[----:B------:R-:W-:Y:S02]  /*0f80*/  IMAD.IADD R9, R9, 0x1, -R10 ;  /* 0x0000000109097824 */ /* 0x000fe400078e0a0a */
[----:B------:R-:W-:Y:S02]  /*0f90*/  IMAD.MOV.U32 R10, RZ, RZ, RZ ;  /* 0x000000ffff0a7224 */ /* 0x000fe400078e00ff */
[----:B------:R-:W-:-:S06]  /*0fa0*/  VIADD R11, R9, 0x7fe00000 ;  /* 0x7fe00000090b7836 */ /* 0x000fcc0000000000 */
[----:B------:R-:W-:-:S10]  /*0fb0*/  DMUL R16, R22, R10 ;  /* 0x0000000a16107228 */ /* 0x000fd40000000000 */
[----:B------:R-:W-:-:S13]  /*0fc0*/  FSETP.GTU.AND P0, PT, |R17|, 1.469367938527859385e-39, PT ;  /* 0x001000001100780b */ /* 0x000fda0003f0c200 */
[----:B------:R-:W-:Y:S05]  /*0fd0*/  @P0 BRA `(.L_x_8) ;  /* 0x0000000000940947 */ /* 0x000fea0003800000 */
[----:B------:R-:W-:-:S06]  /*0fe0*/  DFMA R14, R22, -R12, R14 ;  /* 0x8000000c160e722b */ /* 0x000fcc000000000e */
[----:B------:R-:W-:-:S04]  /*0ff0*/  IMAD.MOV.U32 R14, RZ, RZ, RZ ;  /* 0x000000ffff0e7224 */ /* 0x000fc800078e00ff */
[C---:B------:R-:W-:Y:S02]  /*1000*/  FSETP.NEU.AND P0, PT, R15.reuse, RZ, PT ;  /* 0x000000ff0f00720b */ /* 0x040fe40003f0d000 */
[----:B------:R-:W-:-:S04]  /*1010*/  LOP3.LUT R13, R15, 0x80000000, R21, 0x48, !PT ;  /* 0x800000000f0d7812 */ /* 0x000fc800078e4815 */
[----:B------:R-:W-:-:S07]  /*1020*/  LOP3.LUT R15, R13, R11, RZ, 0xfc, !PT ;  /* 0x0000000b0d0f7212 */ /* 0x000fce00078efcff */
[----:B------:R-:W-:Y:S05]  /*1030*/  @!P0 BRA `(.L_x_8) ;  /* 0x00000000007c8947 */ /* 0x000fea0003800000 */
[----:B------:R-:W-:Y:S01]  /*1040*/  IMAD.MOV R11, RZ, RZ, -R9 ;  /* 0x000000ffff0b7224 */ /* 0x000fe200078e0a09 */
[----:B------:R-:W-:Y:S01]  /*1050*/  DMUL.RP R14, R22, R14 ;  /* 0x0000000e160e7228 */ /* 0x000fe20000008000 */
[----:B------:R-:W-:Y:S01]  /*1060*/  IMAD.MOV.U32 R10, RZ, RZ, RZ ;  /* 0x000000ffff0a7224 */ /* 0x000fe200078e00ff */
[----:B------:R-:W-:-:S05]  /*1070*/  IADD3 R9, PT, PT, -R9, -0x43300000, RZ ;  /* 0xbcd0000009097810 */ /* 0x000fca0007ffe1ff */
[----:B------:R-:W-:-:S03]  /*1080*/  DFMA R10, R16, -R10, R22 ;  /* 0x8000000a100a722b */ /* 0x000fc60000000016 */
[----:B------:R-:W-:-:S07]  /*1090*/  LOP3.LUT R13, R15, R13, RZ, 0x3c, !PT ;  /* 0x0000000d0f0d7212 */ /* 0x000fce00078e3cff */
[----:B------:R-:W-:-:S04]  /*10a0*/  FSETP.NEU.AND P0, PT, |R11|, R9, PT ;  /* 0x000000090b00720b */ /* 0x000fc80003f0d200 */
[----:B------:R-:W-:Y:S02]  /*10b0*/  FSEL R16, R14, R16, !P0 ;  /* 0x000000100e107208 */ /* 0x000fe40004000000 */
[----:B------:R-:W-:Y:S01]  /*10c0*/  FSEL R17, R13, R17, !P0 ;  /* 0x000000110d117208 */ /* 0x000fe20004000000 */
[----:B------:R-:W-:Y:S06]  /*10d0*/  BRA `(.L_x_8) ;  /* 0x0000000000547947 */ /* 0x000fec0003800000 */
.L_x_7:
[----:B------:R-:W-:-:S14]  /*10e0*/  DSETP.NAN.AND P0, PT, R10, R10, PT ;  /* 0x0000000a0a00722a */ /* 0x000fdc0003f08000 */
[----:B------:R-:W-:Y:S05]  /*10f0*/  @P0 BRA `(.L_x_9) ;  /* 0x0000000000440947 */ /* 0x000fea0003800000 */
[----:B------:R-:W-:-:S14]  /*1100*/  DSETP.NAN.AND P0, PT, R20, R20, PT ;  /* 0x000000141400722a */ /* 0x000fdc0003f08000 */
[----:B------:R-:W-:Y:S05]  /*1110*/  @P0 BRA `(.L_x_10) ;  /* 0x0000000000300947 */ /* 0x000fea0003800000 */
[----:B------:R-:W-:Y:S01]  /*1120*/  ISETP.NE.AND P0, PT, R26, R9, PT ;  /* 0x000000091a00720c */ /* 0x000fe20003f05270 */
[----:B------:R-:W-:Y:S02]  /*1130*/  IMAD.MOV.U32 R16, RZ, RZ, 0x0 ;  /* 0x00000000ff107424 */ /* 0x000fe400078e00ff */
[----:B------:R-:W-:-:S10]  /*1140*/  IMAD.MOV.U32 R17, RZ, RZ, -0x80000 ;  /* 0xfff80000ff117424 */ /* 0x000fd400078e00ff */
[----:B------:R-:W-:Y:S05]  /*1150*/  @!P0 BRA `(.L_x_8) ;  /* 0x0000000000348947 */ /* 0x000fea0003800000 */
[----:B------:R-:W-:Y:S02]  /*1160*/  ISETP.NE.AND P0, PT, R26, 0x7ff00000, PT ;  /* 0x7ff000001a00780c */ /* 0x000fe40003f05270 */
[----:B------:R-:W-:Y:S02]  /*1170*/  LOP3.LUT R17, R11, 0x80000000, R21, 0x48, !PT ;  /* 0x800000000b117812 */ /* 0x000fe400078e4815 */
[----:B------:R-:W-:-:S13]  /*1180*/  ISETP.EQ.OR P0, PT, R9, RZ, !P0 ;  /* 0x000000ff0900720c */ /* 0x000fda0004702670 */
[----:B------:R-:W-:Y:S01]  /*1190*/  @P0 LOP3.LUT R9, R17, 0x7ff00000, RZ, 0xfc, !PT ;  /* 0x7ff0000011090812 */ /* 0x000fe200078efcff */
[----:B------:R-:W-:Y:S02]  /*11a0*/  @!P0 IMAD.MOV.U32 R16, RZ, RZ, RZ ;  /* 0x000000ffff108224 */ /* 0x000fe400078e00ff */
[----:B------:R-:W-:Y:S02]  /*11b0*/  @P0 IMAD.MOV.U32 R16, RZ, RZ, RZ ;  /* 0x000000ffff100224 */ /* 0x000fe400078e00ff */
[----:B------:R-:W-:Y:S01]  /*11c0*/  @P0 IMAD.MOV.U32 R17, RZ, RZ, R9 ;  /* 0x000000ffff110224 */ /* 0x000fe200078e0009 */
[----:B------:R-:W-:Y:S06]  /*11d0*/  BRA `(.L_x_8) ;  /* 0x0000000000147947 */ /* 0x000fec0003800000 */
.L_x_10:
[----:B------:R-:W-:Y:S01]  /*11e0*/  LOP3.LUT R17, R21, 0x80000, RZ, 0xfc, !PT ;  /* 0x0008000015117812 */ /* 0x000fe200078efcff */
[----:B------:R-:W-:Y:S01]  /*11f0*/  IMAD.MOV.U32 R16, RZ, RZ, R20 ;  /* 0x000000ffff107224 */ /* 0x000fe200078e0014 */
[----:B------:R-:W-:Y:S06]  /*1200*/  BRA `(.L_x_8) ;  /* 0x0000000000087947 */ /* 0x000fec0003800000 */
.L_x_9:
[----:B------:R-:W-:Y:S01]  /*1210*/  LOP3.LUT R17, R11, 0x80000, RZ, 0xfc, !PT ;  /* 0x000800000b117812 */ /* 0x000fe200078efcff */
[----:B------:R-:W-:-:S07]  /*1220*/  IMAD.MOV.U32 R16, RZ, RZ, R10 ;  /* 0x000000ffff107224 */ /* 0x000fce00078e000a */
.L_x_8:
[----:B------:R-:W-:-:S04]  /*1230*/  IMAD.MOV.U32 R9, RZ, RZ, 0x0 ;  /* 0x00000000ff097424 */ /* 0x000fc800078e00ff */
[----:B------:R-:W-:Y:S05]  /*1240*/  RET.REL.NODEC R8 `(_Z28sfu_and_normal_sine_functionPdS_) ;  /* 0xffffffec086c7950 */ /* 0x000fea0003c3ffff */
        .type           $_Z28sfu_and_normal_sine_functionPdS_$__internal_trig_reduction_slowpathd,@function
        .size           $_Z28sfu_and_normal_sine_functionPdS_$__internal_trig_reduction_slowpathd,(.L_x_17 - $_Z28sfu_and_normal_sine_functionPdS_$__internal_trig_reduction_slowpathd)
$_Z28sfu_and_normal_sine_functionPdS_$__internal_trig_reduction_slowpathd:
[----:B------:R-:W-:Y:S01]  /*1250*/  SHF.R.U32.HI R14, RZ, 0x14, R19 ;  /* 0x00000014ff0e7819 */ /* 0x000fe20000011613 */
[----:B------:R-:W-:-:S03]  /*1260*/  IMAD.MOV.U32 R10, RZ, RZ, RZ ;  /* 0x000000ffff0a7224 */ /* 0x000fc600078e00ff */
[----:B------:R-:W-:-:S04]  /*1270*/  LOP3.LUT R8, R14, 0x7ff, RZ, 0xc0, !PT ;  /* 0x000007ff0e087812 */ /* 0x000fc800078ec0ff */
[----:B------:R-:W-:-:S13]  /*1280*/  ISETP.NE.AND P0, PT, R8, 0x7ff, PT ;  /* 0x000007ff0800780c */ /* 0x000fda0003f05270 */
[----:B------:R-:W-:Y:S05]  /*1290*/  @!P0 BRA `(.L_x_11) ;  /* 0x00000008002c8947 */ /* 0x000fea0003800000 */
[----:B------:R-:W-:-:S05]  /*12a0*/  VIADD R8, R8, 0xfffffc00 ;  /* 0xfffffc0008087836 */ /* 0x000fca0000000000 */
[----:B------:R-:W-:Y:S02]  /*12b0*/  SHF.R.U32.HI R17, RZ, 0x6, R8 ;  /* 0x00000006ff117819 */ /* 0x000fe40000011608 */
[----:B------:R-:W-:Y:S02]  /*12c0*/  ISETP.GE.U32.AND P0, PT, R8, 0x80, PT ;  /* 0x000000800800780c */ /* 0x000fe40003f06070 */
[----:B------:R-:W-:Y:S02]  /*12d0*/  CS2R R8, SRZ ;  /* 0x0000000000087805 */ /* 0x000fe4000001ff00 */
[C---:B------:R-:W-:Y:S02]  /*12e0*/  IADD3 R12, PT, PT, -R17.reuse, 0x13, RZ ;  /* 0x00000013110c7810 */ /* 0x040fe40007ffe1ff */
[----:B------:R-:W-:Y:S02]  /*12f0*/  IADD3 R13, PT, PT, -R17, 0xf, RZ ;  /* 0x0000000f110d7810 */ /* 0x000fe40007ffe1ff */
[----:B------:R-:W-:-:S04]  /*1300*/  SEL R12, R12, 0x12, P0 ;  /* 0x000000120c0c7807 */ /* 0x000fc80000000000 */
[----:B------:R-:W-:-:S13]  /*1310*/  ISETP.GE.AND P0, PT, R13, R12, PT ;  /* 0x0000000c0d00720c */ /* 0x000fda0003f06270 */
[----:B------:R-:W-:Y:S05]  /*1320*/  @P0 BRA `(.L_x_12) ;  /* 0x00000000008c0947 */ /* 0x000fea0003800000 */
[C---:B------:R-:W-:Y:S01]  /*1330*/  SHF.L.U64.HI R23, R18.reuse, 0xb, R19 ;  /* 0x0000000b12177819 */ /* 0x040fe20000010213 */
[----:B------:R-:W-:Y:S01]  /*1340*/  IMAD.SHL.U32 R15, R18, 0x800, RZ ;  /* 0x00000800120f7824 */ /* 0x000fe200078e00ff */
[----:B------:R-:W-:Y:S01]  /*1350*/  IADD3 R18, PT, PT, RZ, -R17, -R12 ;  /* 0x80000011ff127210 */ /* 0x000fe20007ffe80c */
[----:B------:R-:W-:Y:S01]  /*1360*/  IMAD.MOV.U32 R22, RZ, RZ, RZ ;  /* 0x000000ffff167224 */ /* 0x000fe200078e00ff */
[----:B------:R-:W-:Y:S02]  /*1370*/  CS2R R8, SRZ ;  /* 0x0000000000087805 */ /* 0x000fe4000001ff00 */
[----:B------:R-:W-:Y:S01]  /*1380*/  LOP3.LUT R23, R23, 0x80000000, RZ, 0xfc, !PT ;  /* 0x8000000017177812 */ /* 0x000fe200078efcff */
[----:B------:R-:W0:Y:S01]  /*1390*/  LDCU.64 UR4, c[0x0][0x358] ;  /* 0x00006b00ff0477ac */ /* 0x000e220008000a00 */
[----:B------:R-:W-:-:S05]  /*13a0*/  NOP ;  /* 0x0000000000007918 */ /* 0x000fca0000000000 */
.L_x_13:
[----:B------:R-:W1:Y:S02]  /*13b0*/  LDC.64 R10, c[0x4][RZ] ;  /* 0x01000000ff0a7b82 */ /* 0x000e640000000a00 */
[----:B-1----:R-:W-:-:S06]  /*13c0*/  IMAD.WIDE R10, R13, 0x8, R10 ;  /* 0x000000080d0a7825 */ /* 0x002fcc00078e020a */
[----:B0-----:R-:W2:Y:S01]  /*13d0*/  LDG.E.64.CONSTANT R10, desc[UR4][R10.64] ;  /* 0x000000040a0a7981 */ /* 0x001ea2000c1e9b00 */
[----:B------:R-:W-:Y:S02]  /*13e0*/  VIADD R18, R18, 0x1 ;  /* 0x0000000112127836 */ /* 0x000fe40000000000 */
[----:B------:R-:W-:Y:S02]  /*13f0*/  VIADD R13, R13, 0x1 ;  /* 0x000000010d0d7836 */ /* 0x000fe40000000000 */
[----:B--2---:R-:W-:-:S04]  /*1400*/  IMAD.WIDE.U32 R8, P2, R10, R15, R8 ;  /* 0x0000000f0a087225 */ /* 0x004fc80007840008 */
[----:B------:R-:W-:Y:S02]  /*1410*/  IMAD R25, R10, R23, RZ ;  /* 0x000000170a197224 */ /* 0x000fe400078e02ff */
[CC--:B------:R-:W-:Y:S02]  /*1420*/  IMAD R24, R11.reuse, R15.reuse, RZ ;  /* 0x0000000f0b187224 */ /* 0x0c0fe400078e02ff */
[----:B------:R-:W-:Y:S01]  /*1430*/  IMAD.HI.U32 R27, R11, R15, RZ ;  /* 0x0000000f0b1b7227 */ /* 0x000fe200078e00ff */
[----:B------:R-:W-:-:S03]  /*1440*/  IADD3 R9, P0, PT, R25, R9, RZ ;  /* 0x0000000919097210 */ /* 0x000fc60007f1e0ff */
[----:B------:R-:W-:Y:S01]  /*1450*/  IMAD R25, R22, 0x8, R1 ;  /* 0x0000000816197824 */ /* 0x000fe200078e0201 */
[----:B------:R-:W-:Y:S01]  /*1460*/  IADD3 R9, P1, PT, R24, R9, RZ ;  /* 0x0000000918097210 */ /* 0x000fe20007f3e0ff */
[----:B------:R-:W-:-:S04]  /*1470*/  IMAD.HI.U32 R24, R10, R23, RZ ;  /* 0x000000170a187227 */ /* 0x000fc800078e00ff */
[----:B------:R-:W-:Y:S01]  /*1480*/  IMAD.X R24, RZ, RZ, R24, P2 ;  /* 0x000000ffff187224 */ /* 0x000fe200010e0618 */
[----:B------:R0:W-:Y:S01]  /*1490*/  STL.64 [R25], R8 ;  /* 0x0000000819007387 */ /* 0x0001e20000100a00 */
[----:B------:R-:W-:-:S03]  /*14a0*/  IMAD.HI.U32 R10, R11, R23, RZ ;  /* 0x000000170b0a7227 */ /* 0x000fc600078e00ff */
[----:B------:R-:W-:Y:S01]  /*14b0*/  IADD3.X R24, P0, PT, R27, R24, RZ, P0, !PT ;  /* 0x000000181b187210 */ /* 0x000fe2000071e4ff */
[----:B------:R-:W-:Y:S02]  /*14c0*/  IMAD R11, R11, R23, RZ ;  /* 0x000000170b0b7224 */ /* 0x000fe400078e02ff */
[----:B------:R-:W-:Y:S02]  /*14d0*/  VIADD R22, R22, 0x1 ;  /* 0x0000000116167836 */ /* 0x000fe40000000000 */
[----:B------:R-:W-:Y:S01]  /*14e0*/  IMAD.X R10, RZ, RZ, R10, P0 ;  /* 0x000000ffff0a7224 */ /* 0x000fe200000e060a */
[----:B------:R-:W-:Y:S02]  /*14f0*/  ISETP.NE.AND P0, PT, R18, -0xf, PT ;  /* 0xfffffff11200780c */ /* 0x000fe40003f05270 */
[----:B------:R-:W-:-:S05]  /*1500*/  IADD3.X R24, P1, PT, R11, R24, RZ, P1, !PT ;  /* 0x000000180b187210 */ /* 0x000fca0000f3e4ff */
[----:B------:R-:W-:Y:S02]  /*1510*/  IMAD.X R11, RZ, RZ, R10, P1 ;  /* 0x000000ffff0b7224 */ /* 0x000fe400008e060a */
[----:B0-----:R-:W-:Y:S02]  /*1520*/  IMAD.MOV.U32 R8, RZ, RZ, R24 ;  /* 0x000000ffff087224 */ /* 0x001fe400078e0018 */
[----:B------:R-:W-:Y:S02]  /*1530*/  IMAD.MOV.U32 R9, RZ, RZ, R11 ;  /* 0x000000ffff097224 */ /* 0x000fe400078e000b */
[----:B------:R-:W-:Y:S05]  /*1540*/  @P0 BRA `(.L_x_13) ;  /* 0xfffffffc00980947 */ /* 0x000fea000383ffff */
[----:B------:R-:W-:-:S07]  /*1550*/  IMAD.MOV.U32 R13, RZ, RZ, R12 ;  /* 0x000000ffff0d7224 */ /* 0x000fce00078e000c */
.L_x_12:
[----:B------:R-:W-:Y:S01]  /*1560*/  LOP3.LUT P0, R23, R14, 0x3f, RZ, 0xc0, !PT ;  /* 0x0000003f0e177812 */ /* 0x000fe2000780c0ff */
[----:B------:R-:W-:-:S04]  /*1570*/  IMAD.IADD R10, R17, 0x1, R13 ;  /* 0x00000001110a7824 */ /* 0x000fc800078e020d */
[----:B------:R-:W-:-:S05]  /*1580*/  IMAD.U32 R27, R10, 0x8, R1 ;  /* 0x000000080a1b7824 */ /* 0x000fca00078e0001 */
[----:B------:R0:W-:Y:S04]  /*1590*/  STL.64 [R27+-0x78], R8 ;  /* 0xffff88081b007387 */ /* 0x0001e80000100a00 */
[----:B------:R-:W2:Y:S04]  /*15a0*/  @P0 LDL.64 R14, [R1+0x8] ;  /* 0x00000800010e0983 */ /* 0x000ea80000100a00 */
[----:B------:R-:W3:Y:S04]  /*15b0*/  LDL.64 R12, [R1+0x10] ;  /* 0x00001000010c7983 */ /* 0x000ee80000100a00 */
[----:B------:R-:W4:Y:S01]  /*15c0*/  LDL.64 R10, [R1+0x18] ;  /* 0x00001800010a7983 */ /* 0x000f220000100a00 */
[----:B--2---:R-:W-:-:S02]  /*15d0*/  @P0 SHF.R.U64 R18, R14, 0x1, R15 ;  /* 0x000000010e120819 */ /* 0x004fc4000000120f */
[----:B------:R-:W-:Y:S02]  /*15e0*/  @P0 SHF.R.U32.HI R22, RZ, 0x1, R15 ;  /* 0x00000001ff160819 */ /* 0x000fe4000001160f */
[----:B------:R-:W-:Y:S02]  /*15f0*/  @P0 LOP3.LUT R15, R23, 0x3f, RZ, 0x3c, !PT ;  /* 0x0000003f170f0812 */ /* 0x000fe400078e3cff */
[----:B---3--:R-:W-:Y:S02]  /*1600*/  @P0 SHF.L.U32 R17, R12, R23, RZ ;  /* 0x000000170c110219 */ /* 0x008fe400000006ff */
[----:B0-----:R-:W-:Y:S02]  /*1610*/  @P0 SHF.R.U64 R8, R18, R15, R22 ;  /* 0x0000000f12080219 */ /* 0x001fe40000001216 */
[--C-:B------:R-:W-:Y:S02]  /*1620*/  @P0 SHF.R.U32.HI R14, RZ, 0x1, R13.reuse ;  /* 0x00000001ff0e0819 */ /* 0x100fe4000001160d */
[----:B------:R-:W-:-:S02]  /*1630*/  @P0 SHF.R.U64 R25, R12, 0x1, R13 ;  /* 0x000000010c190819 */ /* 0x000fc4000000120d */
[----:B------:R-:W-:Y:S02]  /*1640*/  @P0 SHF.L.U64.HI R24, R12, R23, R13 ;  /* 0x000000170c180219 */ /* 0x000fe4000001020d */
[----:B------:R-:W-:Y:S02]  /*1650*/  @P0 SHF.R.U32.HI R9, RZ, R15, R22 ;  /* 0x0000000fff090219 */ /* 0x000fe40000011616 */
[----:B------:R-:W-:Y:S02]  /*1660*/  @P0 LOP3.LUT R12, R17, R8, RZ, 0xfc, !PT ;  /* 0x00000008110c0212 */ /* 0x000fe400078efcff */
[----:B----4-:R-:W-:Y:S02]  /*1670*/  @P0 SHF.L.U32 R18, R10, R23, RZ ;  /* 0x000000170a120219 */ /* 0x010fe400000006ff */
[----:B------:R-:W-:Y:S01]  /*1680*/  @P0 SHF.R.U64 R25, R25, R15, R14 ;  /* 0x0000000f19190219 */ /* 0x000fe2000000120e */
[----:B------:R-:W-:Y:S01]  /*1690*/  IMAD.SHL.U32 R8, R12, 0x4, RZ ;  /* 0x000000040c087824 */ /* 0x000fe200078e00ff */
[----:B------:R-:W-:-:S02]  /*16a0*/  @P0 LOP3.LUT R13, R24, R9, RZ, 0xfc, !PT ;  /* 0x00000009180d0212 */ /* 0x000fc400078efcff */
[----:B------:R-:W-:Y:S02]  /*16b0*/  @P0 SHF.L.U64.HI R23, R10, R23, R11 ;  /* 0x000000170a170219 */ /* 0x000fe4000001020b */
[----:B------:R-:W-:Y:S02]  /*16c0*/  @P0 SHF.R.U32.HI R14, RZ, R15, R14 ;  /* 0x0000000fff0e0219 */ /* 0x000fe4000001160e */
[----:B------:R-:W-:Y:S02]  /*16d0*/  @P0 LOP3.LUT R10, R18, R25, RZ, 0xfc, !PT ;  /* 0x00000019120a0212 */ /* 0x000fe400078efcff */
[----:B------:R-:W-:Y:S02]  /*16e0*/  SHF.L.U64.HI R12, R12, 0x2, R13 ;  /* 0x000000020c0c7819 */ /* 0x000fe4000001020d */
[----:B------:R-:W-:Y:S02]  /*16f0*/  @P0 LOP3.LUT R11, R23, R14, RZ, 0xfc, !PT ;  /* 0x0000000e170b0212 */ /* 0x000fe400078efcff */
[----:B------:R-:W-:-:S02]  /*1700*/  SHF.L.W.U32.HI R13, R13, 0x2, R10 ;  /* 0x000000020d0d7819 */ /* 0x000fc40000010e0a */
[----:B------:R-:W-:Y:S02]  /*1710*/  IADD3 RZ, P0, PT, RZ, -R8, RZ ;  /* 0x80000008ffff7210 */ /* 0x000fe40007f1e0ff */
[----:B------:R-:W-:Y:S02]  /*1720*/  LOP3.LUT R9, RZ, R12, RZ, 0x33, !PT ;  /* 0x0000000cff097212 */ /* 0x000fe400078e33ff */
[----:B------:R-:W-:Y:S02]  /*1730*/  SHF.L.W.U32.HI R10, R10, 0x2, R11 ;  /* 0x000000020a0a7819 */ /* 0x000fe40000010e0b */
[----:B------:R-:W-:Y:S02]  /*1740*/  LOP3.LUT R14, RZ, R13, RZ, 0x33, !PT ;  /* 0x0000000dff0e7212 */ /* 0x000fe400078e33ff */
[----:B------:R-:W-:Y:S02]  /*1750*/  IADD3.X R9, P0, PT, RZ, R9, RZ, P0, !PT ;  /* 0x00000009ff097210 */ /* 0x000fe4000071e4ff */
[----:B------:R-:W-:-:S02]  /*1760*/  LOP3.LUT R15, RZ, R10, RZ, 0x33, !PT ;  /* 0x0000000aff0f7212 */ /* 0x000fc400078e33ff */
[----:B------:R-:W-:Y:S02]  /*1770*/  IADD3.X R14, P1, PT, RZ, R14, RZ, P0, !PT ;  /* 0x0000000eff0e7210 */ /* 0x000fe4000073e4ff */
[----:B------:R-:W-:-:S03]  /*1780*/  ISETP.GT.U32.AND P2, PT, R13, -0x1, PT ;  /* 0xffffffff0d00780c */ /* 0x000fc60003f44070 */
[----:B------:R-:W-:Y:S01]  /*1790*/  IMAD.X R15, RZ, RZ, R15, P1 ;  /* 0x000000ffff0f7224 */ /* 0x000fe200008e060f */
[----:B------:R-:W-:-:S04]  /*17a0*/  ISETP.GT.AND.EX P0, PT, R10, -0x1, PT, P2 ;  /* 0xffffffff0a00780c */ /* 0x000fc80003f04320 */
[----:B------:R-:W-:Y:S02]  /*17b0*/  SEL R15, R10, R15, P0 ;  /* 0x0000000f0a0f7207 */ /* 0x000fe40000000000 */
[----:B------:R-:W-:Y:S02]  /*17c0*/  SEL R18, R13, R14, P0 ;  /* 0x0000000e0d127207 */ /* 0x000fe40000000000 */
[----:B------:R-:W-:-:S04]  /*17d0*/  ISETP.NE.U32.AND P1, PT, R15, RZ, PT ;  /* 0x000000ff0f00720c */ /* 0x000fc80003f25070 */
[----:B------:R-:W-:Y:S01]  /*17e0*/  SEL R13, R18, R15, !P1 ;  /* 0x0000000f120d7207 */ /* 0x000fe20004800000 */
[----:B------:R-:W-:-:S05]  /*17f0*/  @!P0 IMAD.MOV R8, RZ, RZ, -R8 ;  /* 0x000000ffff088224 */ /* 0x000fca00078e0a08 */
[----:B------:R-:W0:Y:S02]  /*1800*/  FLO.U32 R13, R13 ;  /* 0x0000000d000d7300 */ /* 0x000e2400000e0000 */
[C---:B0-----:R-:W-:Y:S02]  /*1810*/  IADD3 R17, PT, PT, -R13.reuse, 0x1f, RZ ;  /* 0x0000001f0d117810 */ /* 0x041fe40007ffe1ff */
[----:B------:R-:W-:-:S03]  /*1820*/  IADD3 R14, PT, PT, -R13, 0x3f, RZ ;  /* 0x0000003f0d0e7810 */ /* 0x000fc60007ffe1ff */
[----:B------:R-:W-:Y:S01]  /*1830*/  @P1 IMAD.MOV R14, RZ, RZ, R17 ;  /* 0x000000ffff0e1224 */ /* 0x000fe200078e0211 */
[----:B------:R-:W-:-:S04]  /*1840*/  SEL R17, R12, R9, P0 ;  /* 0x000000090c117207 */ /* 0x000fc80000000000 */
[----:B------:R-:W-:-:S13]  /*1850*/  ISETP.NE.AND P1, PT, R14, RZ, PT ;  /* 0x000000ff0e00720c */ /* 0x000fda0003f25270 */
[----:B------:R-:W-:Y:S05]  /*1860*/  @!P1 BRA `(.L_x_14) ;  /* 0x0000000000289947 */ /* 0x000fea0003800000 */
[----:B------:R-:W-:Y:S02]  /*1870*/  LOP3.LUT R9, R14, 0x3f, RZ, 0xc0, !PT ;  /* 0x0000003f0e097812 */ /* 0x000fe400078ec0ff */
[--C-:B------:R-:W-:Y:S02]  /*1880*/  SHF.R.U64 R13, R8, 0x1, R17.reuse ;  /* 0x00000001080d7819 */ /* 0x100fe40000001211 */
[----:B------:R-:W-:Y:S02]  /*1890*/  SHF.R.U32.HI R17, RZ, 0x1, R17 ;  /* 0x00000001ff117819 */ /* 0x000fe40000011611 */
[----:B------:R-:W-:Y:S02]  /*18a0*/  LOP3.LUT R8, R14, 0x3f, RZ, 0xc, !PT ;  /* 0x0000003f0e087812 */ /* 0x000fe400078e0cff */
[CC--:B------:R-:W-:Y:S02]  /*18b0*/  SHF.L.U64.HI R15, R18.reuse, R9.reuse, R15 ;  /* 0x00000009120f7219 */ /* 0x0c0fe4000001020f */
[----:B------:R-:W-:-:S02]  /*18c0*/  SHF.L.U32 R9, R18, R9, RZ ;  /* 0x0000000912097219 */ /* 0x000fc400000006ff */
[-CC-:B------:R-:W-:Y:S02]  /*18d0*/  SHF.R.U64 R18, R13, R8.reuse, R17.reuse ;  /* 0x000000080d127219 */ /* 0x180fe40000001211 */
[----:B------:R-:W-:Y:S02]  /*18e0*/  SHF.R.U32.HI R8, RZ, R8, R17 ;  /* 0x00000008ff087219 */ /* 0x000fe40000011611 */
[----:B------:R-:W-:Y:S02]  /*18f0*/  LOP3.LUT R18, R9, R18, RZ, 0xfc, !PT ;  /* 0x0000001209127212 */ /* 0x000fe400078efcff */
[----:B------:R-:W-:-:S07]  /*1900*/  LOP3.LUT R15, R15, R8, RZ, 0xfc, !PT ;  /* 0x000000080f0f7212 */ /* 0x000fce00078efcff */
.L_x_14:
[----:B------:R-:W-:Y:S01]  /*1910*/  IMAD.WIDE.U32 R12, R18, 0x2168c235, RZ ;  /* 0x2168c235120c7825 */ /* 0x000fe200078e00ff */
[----:B------:R-:W-:-:S03]  /*1920*/  SHF.R.U32.HI R11, RZ, 0x1e, R11 ;  /* 0x0000001eff0b7819 */ /* 0x000fc6000001160b */
[----:B------:R-:W-:Y:S01]  /*1930*/  IMAD.MOV.U32 R8, RZ, RZ, R13 ;  /* 0x000000ffff087224 */ /* 0x000fe200078e000d */
[----:B------:R-:W-:Y:S01]  /*1940*/  IADD3 RZ, P1, PT, R12, R12, RZ ;  /* 0x0000000c0cff7210 */ /* 0x000fe20007f3e0ff */
[----:B------:R-:W-:Y:S01]  /*1950*/  IMAD.MOV.U32 R9, RZ, RZ, RZ ;  /* 0x000000ffff097224 */ /* 0x000fe200078e00ff */
[----:B------:R-:W-:Y:S01]  /*1960*/  LEA.HI R10, R10, R11, RZ, 0x1 ;  /* 0x0000000b0a0a7211 */ /* 0x000fe200078f08ff */
[----:B------:R-:W-:-:S04]  /*1970*/  IMAD.HI.U32 R13, R15, -0x36f0255e, RZ ;  /* 0xc90fdaa20f0d7827 */ /* 0x000fc800078e00ff */
[----:B------:R-:W-:-:S04]  /*1980*/  IMAD.WIDE.U32 R8, R18, -0x36f0255e, R8 ;  /* 0xc90fdaa212087825 */ /* 0x000fc800078e0008 */
[----:B------:R-:W-:-:S04]  /*1990*/  IMAD.WIDE.U32 R8, P2, R15, 0x2168c235, R8 ;  /* 0x2168c2350f087825 */ /* 0x000fc80007840008 */
[----:B------:R-:W-:Y:S01]  /*19a0*/  IMAD R15, R15, -0x36f0255e, RZ ;  /* 0xc90fdaa20f0f7824 */ /* 0x000fe200078e02ff */
[----:B------:R-:W-:Y:S01]  /*19b0*/  IADD3.X RZ, P1, PT, R8, R8, RZ, P1, !PT ;  /* 0x0000000808ff7210 */ /* 0x000fe20000f3e4ff */
[----:B------:R-:W-:-:S03]  /*19c0*/  IMAD.X R12, RZ, RZ, R13, P2 ;  /* 0x000000ffff0c7224 */ /* 0x000fc600010e060d */
[----:B------:R-:W-:-:S04]  /*19d0*/  IADD3 R9, P2, PT, R15, R9, RZ ;  /* 0x000000090f097210 */ /* 0x000fc80007f5e0ff */
[C---:B------:R-:W-:Y:S01]  /*19e0*/  ISETP.GT.U32.AND P3, PT, R9.reuse, RZ, PT ;  /* 0x000000ff0900720c */ /* 0x040fe20003f64070 */
[----:B------:R-:W-:Y:S01]  /*19f0*/  IMAD.X R12, RZ, RZ, R12, P2 ;  /* 0x000000ffff0c7224 */ /* 0x000fe200010e060c */
[----:B------:R-:W-:-:S04]  /*1a00*/  IADD3.X R8, P2, PT, R9, R9, RZ, P1, !PT ;  /* 0x0000000909087210 */ /* 0x000fc80000f5e4ff */
[C---:B------:R-:W-:Y:S01]  /*1a10*/  ISETP.GT.AND.EX P1, PT, R12.reuse, RZ, PT, P3 ;  /* 0x000000ff0c00720c */ /* 0x040fe20003f24330 */
[----:B------:R-:W-:-:S03]  /*1a20*/  IMAD.X R13, R12, 0x1, R12, P2 ;  /* 0x000000010c0d7824 */ /* 0x000fc600010e060c */
[----:B------:R-:W-:Y:S02]  /*1a30*/  SEL R8, R8, R9, P1 ;  /* 0x0000000908087207 */ /* 0x000fe40000800000 */
[----:B------:R-:W-:Y:S02]  /*1a40*/  SEL R9, R13, R12, P1 ;  /* 0x0000000c0d097207 */ /* 0x000fe40000800000 */
[----:B------:R-:W-:Y:S02]  /*1a50*/  IADD3 R18, P2, PT, R8, 0x1, RZ ;  /* 0x0000000108127810 */ /* 0x000fe40007f5e0ff */
[----:B------:R-:W-:Y:S02]  /*1a60*/  SEL R13, RZ, 0xffffffff, !P1 ;  /* 0xffffffffff0d7807 */ /* 0x000fe40004800000 */
[----:B------:R-:W-:Y:S01]  /*1a70*/  LOP3.LUT P1, R19, R19, 0x80000000, RZ, 0xc0, !PT ;  /* 0x8000000013137812 */ /* 0x000fe2000782c0ff */
[----:B------:R-:W-:Y:S02]  /*1a80*/  IMAD.X R9, RZ, RZ, R9, P2 ;  /* 0x000000ffff097224 */ /* 0x000fe400010e0609 */
[----:B------:R-:W-:Y:S01]  /*1a90*/  IMAD.IADD R8, R13, 0x1, -R14 ;  /* 0x000000010d087824 */ /* 0x000fe200078e0a0e */
[----:B------:R-:W-:-:S02]  /*1aa0*/  @!P0 LOP3.LUT R19, R19, 0x80000000, RZ, 0x3c, !PT ;  /* 0x8000000013138812 */ /* 0x000fc400078e3cff */
[----:B------:R-:W-:Y:S01]  /*1ab0*/  SHF.R.U64 R18, R18, 0xa, R9 ;  /* 0x0000000a12127819 */ /* 0x000fe20000001209 */
[----:B------:R-:W-:-:S03]  /*1ac0*/  IMAD.SHL.U32 R8, R8, 0x100000, RZ ;  /* 0x0010000008087824 */ /* 0x000fc600078e00ff */
[----:B------:R-:W-:-:S03]  /*1ad0*/  IADD3 R18, P2, PT, R18, 0x1, RZ ;  /* 0x0000000112127810 */ /* 0x000fc60007f5e0ff */
[----:B------:R-:W-:Y:S01]  /*1ae0*/  @P1 IMAD.MOV R10, RZ, RZ, -R10 ;  /* 0x000000ffff0a1224 */ /* 0x000fe200078e0a0a */
[----:B------:R-:W-:-:S04]  /*1af0*/  LEA.HI.X R9, R9, RZ, RZ, 0x16, P2 ;  /* 0x000000ff09097211 */ /* 0x000fc800010fb4ff */
[--C-:B------:R-:W-:Y:S02]  /*1b00*/  SHF.R.U64 R18, R18, 0x1, R9.reuse ;  /* 0x0000000112127819 */ /* 0x100fe40000001209 */
[----:B------:R-:W-:Y:S02]  /*1b10*/  SHF.R.U32.HI R9, RZ, 0x1, R9 ;  /* 0x00000001ff097819 */ /* 0x000fe40000011609 */
[----:B------:R-:W-:-:S04]  /*1b20*/  IADD3 R18, P2, P3, RZ, RZ, R18 ;  /* 0x000000ffff127210 */ /* 0x000fc80007b5e012 */
[----:B------:R-:W-:-:S04]  /*1b30*/  IADD3.X R8, PT, PT, R8, 0x3fe00000, R9, P2, P3 ;  /* 0x3fe0000008087810 */ /* 0x000fc800017e6409 */
[----:B------:R-:W-:-:S07]  /*1b40*/  LOP3.LUT R19, R8, R19, RZ, 0xfc, !PT ;  /* 0x0000001308137212 */ /* 0x000fce00078efcff */
.L_x_11:
[----:B------:R-:W-:-:S04]  /*1b50*/  IMAD.MOV.U32 R17, RZ, RZ, 0x0 ;  /* 0x00000000ff117424 */ /* 0x000fc800078e00ff */
[----:B------:R-:W-:Y:S05]  /*1b60*/  RET.REL.NODEC R16 `(_Z28sfu_and_normal_sine_functionPdS_) ;  /* 0xffffffe410247950 */ /* 0x000fea0003c3ffff */
.L_x_15:
[----:B------:R-:W-:-:S00]  /*1b70*/  BRA `(.L_x_15) ;  /* 0xfffffffc00fc7947 */ /* 0x000fc0000383ffff */
[----:B------:R-:W-:-:S00]  /*1b80*/  NOP ;  /* 0x0000000000007918 */ /* 0x000fc00000000000 */
[----:B------:R-:W-:-:S00]  /*1b90*/  NOP ;  /* 0x0000000000007918 */ /* 0x000fc00000000000 */
[----:B------:R-:W-:-:S00]  /*1ba0*/  NOP ;  /* 0x0000000000007918 */ /* 0x000fc00000000000 */
[----:B------:R-:W-:-:S00]  /*1bb0*/  NOP ;  /* 0x0000000000007918 */ /* 0x000fc00000000000 */
[----:B------:R-:W-:-:S00]  /*1bc0*/  NOP ;  /* 0x0000000000007918 */ /* 0x000fc00000000000 */
[----:B------:R-:W-:-:S00]  /*1bd0*/  NOP ;  /* 0x0000000000007918 */ /* 0x000fc00000000000 */
[----:B------:R-:W-:-:S00]  /*1be0*/  NOP ;  /* 0x0000000000007918 */ /* 0x000fc00000000000 */
[----:B------:R-:W-:-:S00]  /*1bf0*/  NOP ;  /* 0x0000000000007918 */ /* 0x000fc00000000000 */
.L_x_17:


//--------------------- .nv.global.init           --------------------------
	.section	.nv.global.init,"aw",@progbits
	.align	16
.nv.global.init:
	.type		__cudart_sin_cos_coeffs,@object
	.size		__cudart_sin_cos_coeffs,(__cudart_i2opi_d - __cudart_sin_cos_coeffs)
__cudart_sin_cos_coeffs:
        /*0000*/ 	.byte	0x46, 0xd2, 0xb0, 0x2c, 0xf1, 0xe5, 0x5a, 0xbe, 0x92, 0xe3, 0xac, 0x69, 0xe3, 0x1d, 0xc7, 0x3e
        /*0010*/ 	.byte	0xa1, 0x62, 0xdb, 0x19, 0xa0, 0x01, 0x2a, 0xbf, 0x18, 0x08, 0x11, 0x11, 0x11, 0x11, 0x81, 0x3f
        /*0020*/ 	.byte	0x54, 0x55, 0x55, 0x55, 0x55, 0x55, 0xc5, 0xbf, 0x00, 0x00, 0x00, 0x00, 0x00, 0x00, 0x00, 0x00
        /*0030*/ 	.byte	0x00, 0x00, 0x00, 0x00, 0x00, 0x00, 0x00, 0x00, 0x64, 0x81, 0xfd, 0x20, 0x83, 0xff, 0xa8, 0xbd
        /*0040*/ 	.byte	0x28, 0x85, 0xef, 0xc1, 0xa7, 0xee, 0x21, 0x3e, 0xd9, 0xe6, 0x06, 0x8e, 0x4f, 0x7e, 0x92, 0xbe
        /*0050*/ 	.byte	0xe9, 0xbc, 0xdd, 0x19, 0xa0, 0x01, 0xfa, 0x3e, 0x47, 0x5d, 0xc1, 0x16, 0x6c, 0xc1, 0x56, 0xbf
        /*0060*/ 	.byte	0x51, 0x55, 0x55, 0x55, 0x55, 0x55, 0xa5, 0x3f, 0x00, 0x00, 0x00, 0x00, 0x00, 0x00, 0xe0, 0xbf
        /*0070*/ 	.byte	0x00, 0x00, 0x00, 0x00, 0x00, 0x00, 0xf0, 0x3f, 0x00, 0x00, 0x00, 0x00, 0x00, 0x00, 0x00, 0x00
	.type		__cudart_i2opi_d,@object
	.size		__cudart_i2opi_d,(.L_0 - __cudart_i2opi_d)
__cudart_i2opi_d:
        /* <DEDUP_REMOVED lines=9> */
.L_0:


//--------------------- .nv.shared.reserved.0     --------------------------
	.section	.nv.shared.reserved.0,"aw",@nobits
	.weak		__nv_reservedSMEM_offset_0_alias
	.size		__nv_reservedSMEM_offset_0_alias, 0, 64
	.other		__nv_reservedSMEM_offset_0_alias,@"STO_CUDA_RESERVED_SHARED STV_DEFAULT"
__nv_reservedSMEM_offset_0_alias:
	.zero		0
	.zero		64


//--------------------- .nv.constant0._Z28sfu_and_normal_sine_functionPdS_ --------------------------
	.section	.nv.constant0._Z28sfu_and_normal_sine_functionPdS_,"a",@progbits
	.sectionflags	@""
	.align	4
.nv.constant0._Z28sfu_and_normal_sine_functionPdS_:
	.zero		912


//--------------------- SYMBOLS --------------------------

	.type		.nv.reservedSmem.offset0,@object
	.size		.nv.reservedSmem.offset0,0x4
